// auto-generated by cutlass_sweep.conv — config: {"arch": "sm_90", "cluster_m": 1, "cluster_n": 1, "conv_kind": "dgrad", "dtype": "fp16", "ndim": 2, "tile_k": 64, "tile_m": 256, "tile_n": 64}
#include "cutlass/cutlass.h"
#include "cute/tensor.hpp"
#include "cutlass/kernel_hardware_info.hpp"
#include "cutlass/conv/convolution.h"
#include "cutlass/conv/dispatch_policy.hpp"
#include "cutlass/conv/collective/collective_builder.hpp"
#include "cutlass/conv/kernel/conv_universal.hpp"
#include "cutlass/conv/device/conv_universal_adapter.hpp"
#include "cutlass/epilogue/collective/collective_builder.hpp"

using namespace cute;
using Elem = cutlass::half_t;
using Acc  = float;
using LayoutAB = cutlass::layout::TensorNHWC;
using LayoutC  = cutlass::layout::TensorNHWC;
constexpr auto ConvOp = cutlass::conv::Operator::kDgrad;
using TileShape    = Shape<_256, _64, Shape<_64>>;
using ClusterShape = Shape<_1, _1, _1>;

using CollectiveEpilogue = typename cutlass::epilogue::collective::CollectiveBuilder<
    cutlass::arch::Sm90, cutlass::arch::OpClassTensorOp,
    TileShape, ClusterShape,
    cutlass::epilogue::collective::EpilogueTileAuto,
    Acc, Acc,
    Elem, LayoutC, 128 / cutlass::sizeof_bits<Elem>::value,
    Elem, LayoutC, 128 / cutlass::sizeof_bits<Elem>::value,
    cutlass::epilogue::collective::EpilogueScheduleAuto
  >::CollectiveOp;

using CollectiveMainloop = typename cutlass::conv::collective::CollectiveBuilder<
    cutlass::arch::Sm90, cutlass::arch::OpClassTensorOp, ConvOp,
    Elem, LayoutAB, 128 / cutlass::sizeof_bits<Elem>::value,
    Elem, LayoutAB, 128 / cutlass::sizeof_bits<Elem>::value,
    Acc,
    TileShape, ClusterShape,
    cutlass::conv::collective::StageCountAutoCarveout<
        static_cast<int>(sizeof(typename CollectiveEpilogue::SharedStorage))>,
    cutlass::conv::collective::KernelScheduleAuto
  >::CollectiveOp;

using ProblemShape = cutlass::conv::ConvProblemShape<
    ConvOp, CollectiveMainloop::DispatchPolicy::NumSpatialDimensions>;
using ConvKernel = cutlass::conv::kernel::ConvUniversal<
    ProblemShape, CollectiveMainloop, CollectiveEpilogue>;
using Conv = cutlass::conv::device::ConvUniversalAdapter<ConvKernel>;

auto* _anchor = &cutlass::device_kernel<ConvKernel>;


// ===== COMPILED SASS (sm_90a) =====

	.target	sm_90a

	.elftype	@"ET_EXEC"


//--------------------- .note.nv.tkinfo           --------------------------
	.section	.note.nv.tkinfo,"",@"SHT_NOTE"
	.sectionflags	@"SHF_NOTE_NV_TKINFO"
	.tkinfo
        /*0018*/ 	.word	0x00000002
        /*0030*/ 	.string	""
        /*0030*/ 	.string	"ptxas"
        /*0030*/ 	.string	"Cuda compilation tools, release 13.0, V13.0.88"
        /*0030*/ 	.string	"Build cuda_13.0.r13.0/compiler.36424714_0"
        /*0030*/ 	.string	"-arch sm_90a -m 64 "



//--------------------- .note.nv.cuinfo           --------------------------
	.section	.note.nv.cuinfo,"",@"SHT_NOTE"
	.sectionflags	@"SHF_NOTE_NV_CUINFO"
        /*0018*/ 	.short	0x0002
        /*001a*/ 	.short	0x005a
        /*001c*/ 	.short	0x0082
	.zero		2


//--------------------- .nv.info                  --------------------------
	.section	.nv.info,"",@"SHT_CUDA_INFO"
	.align	4


	//----- nvinfo : EIATTR_REGCOUNT
	.align		4
        /*0000*/ 	.byte	0x04, 0x2f
        /*0002*/ 	.short	(.L_12 - .L_11)
	.align		4
.L_11:
        /*0004*/ 	.word	index@(_ZN7cutlass13device_kernelINS_4conv6kernel13ConvUniversalINS1_16ConvProblemShapeILNS1_8OperatorE1ELi2EEENS1_10collective14CollectiveConvINS1_46MainloopSm90TmaGmmaWarpSpecializedImplicitGemmILS5_1ELi5ELi2EN4cute5tupleIJNSA_1CILi1EEESD_SD_EEENS1_36KernelImplicitTmaWarpSpecializedSm90ELi1EEENSB_IJNSC_ILi256EEENSC_ILi64EEENSB_IJSI_EEEEEENS_6half_tESL_NSA_8TiledMMAINSA_8MMA_AtomIJNSA_4SM904GMMA25MMA_64x64x16_F32F16F16_SSILNSP_5MajorE0ELSR_1ELNSP_7ScaleInE1ELSS_1EEEEEENSA_6LayoutISE_NSB_IJNSC_ILi0EEESW_SW_EEEEENSB_IJNSA_10UnderscoreESZ_SZ_EEEEENS7_6detail26Sm90ImplicitGemmTileTraitsINSA_20SM90_TMA_LOAD_IM2COLENSA_14ComposedLayoutINSA_7SwizzleILi3ELi4ELi3EEENSA_18smem_ptr_flag_bitsILi16EEENSV_INSB_IJNSB_IJNSC_ILi8EEENSC_ILi32EEEEEENSB_IJSI_SD_EEENSB_IJSD_NSC_ILi5EEEEEEEEENSB_IJNSB_IJSI_NSC_ILi512EEEEEENSB_IJSD_SW_EEENSB_IJSW_NSC_ILi16384EEEEEEEEEEEEEvEENS13_INSA_13SM90_TMA_LOADENS15_IS17_S19_NSV_INSB_IJS1D_NSB_IJS1A_S1A_EEES1F_EEENSB_IJS1J_S1I_NSB_IJSW_NSC_ILi4096EEEEEEEEEEEEEvEEEENS_8epilogue10collective6detail29Sm90TmaWarpSpecializedAdapterINS21_15DefaultEpilogueISL_NSB_IJNSB_IJlllEEESD_SW_EEES26_NS20_6thread17LinearCombinationISL_Li1EffLNS27_9ScaleType4KindE0ELNS_15FloatRoundStyleE2ESL_EENS_4gemm15EpilogueDefaultEEEEEvvEEEEvNT_6ParamsE)
        /*0008*/ 	.word	0x0000009a


	//----- nvinfo : EIATTR_FRAME_SIZE
	.align		4
.L_12:
        /*000c*/ 	.byte	0x04, 0x11
        /*000e*/ 	.short	(.L_14 - .L_13)
	.align		4
.L_13:
        /*0010*/ 	.word	index@(_ZN7cutlass13device_kernelINS_4conv6kernel13ConvUniversalINS1_16ConvProblemShapeILNS1_8OperatorE1ELi2EEENS1_10collective14CollectiveConvINS1_46MainloopSm90TmaGmmaWarpSpecializedImplicitGemmILS5_1ELi5ELi2EN4cute5tupleIJNSA_1CILi1EEESD_SD_EEENS1_36KernelImplicitTmaWarpSpecializedSm90ELi1EEENSB_IJNSC_ILi256EEENSC_ILi64EEENSB_IJSI_EEEEEENS_6half_tESL_NSA_8TiledMMAINSA_8MMA_AtomIJNSA_4SM904GMMA25MMA_64x64x16_F32F16F16_SSILNSP_5MajorE0ELSR_1ELNSP_7ScaleInE1ELSS_1EEEEEENSA_6LayoutISE_NSB_IJNSC_ILi0EEESW_SW_EEEEENSB_IJNSA_10UnderscoreESZ_SZ_EEEEENS7_6detail26Sm90ImplicitGemmTileTraitsINSA_20SM90_TMA_LOAD_IM2COLENSA_14ComposedLayoutINSA_7SwizzleILi3ELi4ELi3EEENSA_18smem_ptr_flag_bitsILi16EEENSV_INSB_IJNSB_IJNSC_ILi8EEENSC_ILi32EEEEEENSB_IJSI_SD_EEENSB_IJSD_NSC_ILi5EEEEEEEEENSB_IJNSB_IJSI_NSC_ILi512EEEEEENSB_IJSD_SW_EEENSB_IJSW_NSC_ILi16384EEEEEEEEEEEEEvEENS13_INSA_13SM90_TMA_LOADENS15_IS17_S19_NSV_INSB_IJS1D_NSB_IJS1A_S1A_EEES1F_EEENSB_IJS1J_S1I_NSB_IJSW_NSC_ILi4096EEEEEEEEEEEEEvEEEENS_8epilogue10collective6detail29Sm90TmaWarpSpecializedAdapterINS21_15DefaultEpilogueISL_NSB_IJNSB_IJlllEEESD_SW_EEES26_NS20_6thread17LinearCombinationISL_Li1EffLNS27_9ScaleType4KindE0ELNS_15FloatRoundStyleE2ESL_EENS_4gemm15EpilogueDefaultEEEEEvvEEEEvNT_6ParamsE)
        /*0014*/ 	.word	0x00000000


	//----- nvinfo : EIATTR_MIN_STACK_SIZE
	.align		4
.L_14:
        /*0018*/ 	.byte	0x04, 0x12
        /*001a*/ 	.short	(.L_16 - .L_15)
	.align		4
.L_15:
        /*001c*/ 	.word	index@(_ZN7cutlass13device_kernelINS_4conv6kernel13ConvUniversalINS1_16ConvProblemShapeILNS1_8OperatorE1ELi2EEENS1_10collective14CollectiveConvINS1_46MainloopSm90TmaGmmaWarpSpecializedImplicitGemmILS5_1ELi5ELi2EN4cute5tupleIJNSA_1CILi1EEESD_SD_EEENS1_36KernelImplicitTmaWarpSpecializedSm90ELi1EEENSB_IJNSC_ILi256EEENSC_ILi64EEENSB_IJSI_EEEEEENS_6half_tESL_NSA_8TiledMMAINSA_8MMA_AtomIJNSA_4SM904GMMA25MMA_64x64x16_F32F16F16_SSILNSP_5MajorE0ELSR_1ELNSP_7ScaleInE1ELSS_1EEEEEENSA_6LayoutISE_NSB_IJNSC_ILi0EEESW_SW_EEEEENSB_IJNSA_10UnderscoreESZ_SZ_EEEEENS7_6detail26Sm90ImplicitGemmTileTraitsINSA_20SM90_TMA_LOAD_IM2COLENSA_14ComposedLayoutINSA_7SwizzleILi3ELi4ELi3EEENSA_18smem_ptr_flag_bitsILi16EEENSV_INSB_IJNSB_IJNSC_ILi8EEENSC_ILi32EEEEEENSB_IJSI_SD_EEENSB_IJSD_NSC_ILi5EEEEEEEEENSB_IJNSB_IJSI_NSC_ILi512EEEEEENSB_IJSD_SW_EEENSB_IJSW_NSC_ILi16384EEEEEEEEEEEEEvEENS13_INSA_13SM90_TMA_LOADENS15_IS17_S19_NSV_INSB_IJS1D_NSB_IJS1A_S1A_EEES1F_EEENSB_IJS1J_S1I_NSB_IJSW_NSC_ILi4096EEEEEEEEEEEEEvEEEENS_8epilogue10collective6detail29Sm90TmaWarpSpecializedAdapterINS21_15DefaultEpilogueISL_NSB_IJNSB_IJlllEEESD_SW_EEES26_NS20_6thread17LinearCombinationISL_Li1EffLNS27_9ScaleType4KindE0ELNS_15FloatRoundStyleE2ESL_EENS_4gemm15EpilogueDefaultEEEEEvvEEEEvNT_6ParamsE)
        /*0020*/ 	.word	0x00000000
.L_16:


//--------------------- .nv.compat                --------------------------
	.section	.nv.compat,"",@"SHT_CUDA_COMPAT_INFO"
	.align	4
        /*0000*/ 	.byte	0x02, 0x09, 0x01, 0x00, 0x02, 0x02, 0x04, 0x00, 0x02, 0x05, 0x05, 0x00, 0x03, 0x07, 0x01, 0x01
        /*0010*/ 	.byte	0x02, 0x03, 0x01, 0x00, 0x02, 0x06, 0x01, 0x00, 0x04, 0x0b, 0x08, 0x00, 0x00, 0x00, 0x00, 0x00
        /*0020*/ 	.byte	0x00, 0x00, 0x00, 0x00


//--------------------- .nv.info._ZN7cutlass13device_kernelINS_4conv6kernel13ConvUniversalINS1_16ConvProblemShapeILNS1_8OperatorE1ELi2EEENS1_10collective14CollectiveConvINS1_46MainloopSm90TmaGmmaWarpSpecializedImplicitGemmILS5_1ELi5ELi2EN4cute5tupleIJNSA_1CILi1EEESD_SD_EEENS1_36KernelImplicitTmaWarpSpecializedSm90ELi1EEENSB_IJNSC_ILi256EEENSC_ILi64EEENSB_IJSI_EEEEEENS_6half_tESL_NSA_8TiledMMAINSA_8MMA_AtomIJNSA_4SM904GMMA25MMA_64x64x16_F32F16F16_SSILNSP_5MajorE0ELSR_1ELNSP_7ScaleInE1ELSS_1EEEEEENSA_6LayoutISE_NSB_IJNSC_ILi0EEESW_SW_EEEEENSB_IJNSA_10UnderscoreESZ_SZ_EEEEENS7_6detail26Sm90ImplicitGemmTileTraitsINSA_20SM90_TMA_LOAD_IM2COLENSA_14ComposedLayoutINSA_7SwizzleILi3ELi4ELi3EEENSA_18smem_ptr_flag_bitsILi16EEENSV_INSB_IJNSB_IJNSC_ILi8EEENSC_ILi32EEEEEENSB_IJSI_SD_EEENSB_IJSD_NSC_ILi5EEEEEEEEENSB_IJNSB_IJSI_NSC_ILi512EEEEEENSB_IJSD_SW_EEENSB_IJSW_NSC_ILi16384EEEEEEEEEEEEEvEENS13_INSA_13SM90_TMA_LOADENS15_IS17_S19_NSV_INSB_IJS1D_NSB_IJS1A_S1A_EEES1F_EEENSB_IJS1J_S1I_NSB_IJSW_NSC_ILi4096EEEEEEEEEEEEEvEEEENS_8epilogue10collective6detail29Sm90TmaWarpSpecializedAdapterINS21_15DefaultEpilogueISL_NSB_IJNSB_IJlllEEESD_SW_EEES26_NS20_6thread17LinearCombinationISL_Li1EffLNS27_9ScaleType4KindE0ELNS_15FloatRoundStyleE2ESL_EENS_4gemm15EpilogueDefaultEEEEEvvEEEEvNT_6ParamsE --------------------------
	.section	.nv.info._ZN7cutlass13device_kernelINS_4conv6kernel13ConvUniversalINS1_16ConvProblemShapeILNS1_8OperatorE1ELi2EEENS1_10collective14CollectiveConvINS1_46MainloopSm90TmaGmmaWarpSpecializedImplicitGemmILS5_1ELi5ELi2EN4cute5tupleIJNSA_1CILi1EEESD_SD_EEENS1_36KernelImplicitTmaWarpSpecializedSm90ELi1EEENSB_IJNSC_ILi256EEENSC_ILi64EEENSB_IJSI_EEEEEENS_6half_tESL_NSA_8TiledMMAINSA_8MMA_AtomIJNSA_4SM904GMMA25MMA_64x64x16_F32F16F16_SSILNSP_5MajorE0ELSR_1ELNSP_7ScaleInE1ELSS_1EEEEEENSA_6LayoutISE_NSB_IJNSC_ILi0EEESW_SW_EEEEENSB_IJNSA_10UnderscoreESZ_SZ_EEEEENS7_6detail26Sm90ImplicitGemmTileTraitsINSA_20SM90_TMA_LOAD_IM2COLENSA_14ComposedLayoutINSA_7SwizzleILi3ELi4ELi3EEENSA_18smem_ptr_flag_bitsILi16EEENSV_INSB_IJNSB_IJNSC_ILi8EEENSC_ILi32EEEEEENSB_IJSI_SD_EEENSB_IJSD_NSC_ILi5EEEEEEEEENSB_IJNSB_IJSI_NSC_ILi512EEEEEENSB_IJSD_SW_EEENSB_IJSW_NSC_ILi16384EEEEEEEEEEEEEvEENS13_INSA_13SM90_TMA_LOADENS15_IS17_S19_NSV_INSB_IJS1D_NSB_IJS1A_S1A_EEES1F_EEENSB_IJS1J_S1I_NSB_IJSW_NSC_ILi4096EEEEEEEEEEEEEvEEEENS_8epilogue10collective6detail29Sm90TmaWarpSpecializedAdapterINS21_15DefaultEpilogueISL_NSB_IJNSB_IJlllEEESD_SW_EEES26_NS20_6thread17LinearCombinationISL_Li1EffLNS27_9ScaleType4KindE0ELNS_15FloatRoundStyleE2ESL_EENS_4gemm15EpilogueDefaultEEEEEvvEEEEvNT_6ParamsE,"",@"SHT_CUDA_INFO"
	.sectionflags	@""
	.align	4


	//----- nvinfo : EIATTR_CUDA_API_VERSION
	.align		4
        /*0000*/ 	.byte	0x04, 0x37
        /*0002*/ 	.short	(.L_18 - .L_17)
.L_17:
        /*0004*/ 	.word	0x00000082


	//----- nvinfo : EIATTR_KPARAM_INFO
	.align		4
.L_18:
        /*0008*/ 	.byte	0x04, 0x17
        /*000a*/ 	.short	(.L_20 - .L_19)
.L_19:
        /*000c*/ 	.word	0x00000000
        /*0010*/ 	.short	0x0000
        /*0012*/ 	.short	0x0070
        /*0014*/ 	.byte	0x00, 0xf0, 0x01, 0x0e


	//----- nvinfo : EIATTR_SPARSE_MMA_MASK
	.align		4
.L_20:
        /*0018*/ 	.byte	0x03, 0x50
        /*001a*/ 	.short	0x0000


	//----- nvinfo : EIATTR_MAXREG_COUNT
	.align		4
        /*001c*/ 	.byte	0x03, 0x1b
        /*001e*/ 	.short	0x00ff


	//----- nvinfo : EIATTR_NUM_BARRIERS
	.align		4
        /*0020*/ 	.byte	0x02, 0x4c
        /*0022*/ 	.byte	0x01
	.zero		1


	//----- nvinfo : EIATTR_MERCURY_ISA_VERSION
	.align		4
        /*0024*/ 	.byte	0x03, 0x5f
        /*0026*/ 	.short	0x0101


	//----- nvinfo : EIATTR_COOP_GROUP_MASK_REGIDS
	.align		4
        /*0028*/ 	.byte	0x04, 0x29
        /*002a*/ 	.short	(.L_22 - .L_21)


	//   ....[0]....
.L_21:
        /*002c*/ 	.word	0xffffffff


	//   ....[1]....
        /*0030*/ 	.word	0xffffffff


	//   ....[2]....
        /*0034*/ 	.word	0xffffffff


	//----- nvinfo : EIATTR_COOP_GROUP_INSTR_OFFSETS
	.align		4
.L_22:
        /*0038*/ 	.byte	0x04, 0x28
        /*003a*/ 	.short	(.L_24 - .L_23)


	//   ....[0]....
.L_23:
        /*003c*/ 	.word	0x00000060


	//   ....[1]....
        /*0040*/ 	.word	0x00000070


	//   ....[2]....
        /*0044*/ 	.word	0x00000130


	//----- nvinfo : EIATTR_MBARRIER_INSTR_OFFSETS
	.align		4
.L_24:
        /*0048*/ 	.byte	0x04, 0x39
        /*004a*/ 	.short	(.L_26 - .L_25)


	//   ....[0]....
.L_25:
        /*004c*/ 	.word	0x00000250
        /*0050*/ 	.word	0x000000ff
        /*0054*/ 	.word	0x00032000
        /*0058*/ 	.short	0x0100
        /*005a*/ 	.byte	0x08
	.zero		1


	//   ....[1]....
        /*005c*/ 	.word	0x00000260
        /*0060*/ 	.word	0x000000ff
        /*0064*/ 	.word	0x00032028
        /*0068*/ 	.short	0x0100
        /*006a*/ 	.byte	0x08
	.zero		1


	//   ....[2]....
        /*006c*/ 	.word	0x00000270
        /*0070*/ 	.word	0x000000ff
        /*0074*/ 	.word	0x00032008
        /*0078*/ 	.short	0x0100
        /*007a*/ 	.byte	0x08
	.zero		1


	//   ....[3]....
        /*007c*/ 	.word	0x00000280
        /*0080*/ 	.word	0x000000ff
        /*0084*/ 	.word	0x00032030
        /*0088*/ 	.short	0x0100
        /*008a*/ 	.byte	0x08
	.zero		1


	//   ....[4]....
        /*008c*/ 	.word	0x00000290
        /*0090*/ 	.word	0x000000ff
        /*0094*/ 	.word	0x00032010
        /*0098*/ 	.short	0x0100
        /*009a*/ 	.byte	0x08
	.zero		1


	//   ....[5]....
        /*009c*/ 	.word	0x000002a0
        /*00a0*/ 	.word	0x000000ff
        /*00a4*/ 	.word	0x00032038
        /*00a8*/ 	.short	0x0100
        /*00aa*/ 	.byte	0x08
	.zero		1


	//   ....[6]....
        /*00ac*/ 	.word	0x000002b0
        /*00b0*/ 	.word	0x000000ff
        /*00b4*/ 	.word	0x00032018
        /*00b8*/ 	.short	0x0100
        /*00ba*/ 	.byte	0x08
	.zero		1


	//   ....[7]....
        /*00bc*/ 	.word	0x000002c0
        /*00c0*/ 	.word	0x000000ff
        /*00c4*/ 	.word	0x00032040
        /*00c8*/ 	.short	0x0100
        /*00ca*/ 	.byte	0x08
	.zero		1


	//   ....[8]....
        /*00cc*/ 	.word	0x000002d0
        /*00d0*/ 	.word	0x000000ff
        /*00d4*/ 	.word	0x00032020
        /*00d8*/ 	.short	0x0100
        /*00da*/ 	.byte	0x08
	.zero		1


	//   ....[9]....
        /*00dc*/ 	.word	0x000002e0
        /*00e0*/ 	.word	0x000000ff
        /*00e4*/ 	.word	0x00032048
        /*00e8*/ 	.short	0x0100
        /*00ea*/ 	.byte	0x08
	.zero		1


	//   ....[10]....
        /*00ec*/ 	.word	0x00000b80
        /*00f0*/ 	.word	0x00000004
        /*00f4*/ 	.word	0x00032000
        /*00f8*/ 	.short	0x010a
        /*00fa*/ 	.byte	0x3f
	.zero		1


	//   ....[11]....
        /*00fc*/ 	.word	0x00001200
        /*0100*/ 	.word	0x00000006
        /*0104*/ 	.word	0x00032000
        /*0108*/ 	.short	0x010a
        /*010a*/ 	.byte	0x3f
	.zero		1


	//   ....[12]....
        /*010c*/ 	.word	0x00001720
        /*0110*/ 	.word	0x000000ff
        /*0114*/ 	.word	0x00000000
        /*0118*/ 	.short	0x0101
        /*011a*/ 	.byte	0x09
	.zero		1


	//   ....[13]....
        /*011c*/ 	.word	0x00001910
        /*0120*/ 	.word	0x00000004
        /*0124*/ 	.word	0x00000000
        /*0128*/ 	.short	0x0101
        /*012a*/ 	.byte	0x3f
	.zero		1


	//   ....[14]....
        /*012c*/ 	.word	0x0000bff0
        /*0130*/ 	.word	0x0000000c
        /*0134*/ 	.word	0x00032028
        /*0138*/ 	.short	0x010a
        /*013a*/ 	.byte	0x3f
	.zero		1


	//   ....[15]....
        /*013c*/ 	.word	0x0000c6a0
        /*0140*/ 	.word	0x00000004
        /*0144*/ 	.word	0x00000000
        /*0148*/ 	.short	0x010a
        /*014a*/ 	.byte	0x3f
	.zero		1


	//   ....[16]....
        /*014c*/ 	.word	0x0000c750
        /*0150*/ 	.word	0x00000000
        /*0154*/ 	.word	0x00000000
        /*0158*/ 	.short	0x010a
        /*015a*/ 	.byte	0x3f
	.zero		1


	//   ....[17]....
        /*015c*/ 	.word	0x0000c800
        /*0160*/ 	.word	0x00000000
        /*0164*/ 	.word	0x00000000
        /*0168*/ 	.short	0x010a
        /*016a*/ 	.byte	0x3f
	.zero		1


	//   ....[18]....
        /*016c*/ 	.word	0x0000c8b0
        /*0170*/ 	.word	0x00000000
        /*0174*/ 	.word	0x00000000
        /*0178*/ 	.short	0x010a
        /*017a*/ 	.byte	0x3f
	.zero		1


	//   ....[19]....
        /*017c*/ 	.word	0x0000c960
        /*0180*/ 	.word	0x00000002
        /*0184*/ 	.word	0x00000000
        /*0188*/ 	.short	0x010a
        /*018a*/ 	.byte	0x3f
	.zero		1


	//----- nvinfo : EIATTR_NUM_MBARRIERS
	.align		4
.L_26:
        /*018c*/ 	.byte	0x03, 0x38
        /*018e*/ 	.short	0x000a


	//----- nvinfo : EIATTR_EXIT_INSTR_OFFSETS
	.align		4
        /*0190*/ 	.byte	0x04, 0x1c
        /*0192*/ 	.short	(.L_28 - .L_27)


	//   ....[0]....
.L_27:
        /*0194*/ 	.word	0x000006b0


	//   ....[1]....
        /*0198*/ 	.word	0x00001a60


	//   ....[2]....
        /*019c*/ 	.word	0x00008b00


	//   ....[3]....
        /*01a0*/ 	.word	0x00008b40


	//   ....[4]....
        /*01a4*/ 	.word	0x0000bd90


	//   ....[5]....
        /*01a8*/ 	.word	0x0000bdd0


	//   ....[6]....
        /*01ac*/ 	.word	0x0000bdf0


	//   ....[7]....
        /*01b0*/ 	.word	0x0000c590


	//   ....[8]....
        /*01b4*/ 	.word	0x0000c990


	//----- nvinfo : EIATTR_MAX_THREADS
	.align		4
.L_28:
        /*01b8*/ 	.byte	0x04, 0x05
        /*01ba*/ 	.short	(.L_30 - .L_29)
.L_29:
        /*01bc*/ 	.word	0x00000100
        /*01c0*/ 	.word	0x00000001
        /*01c4*/ 	.word	0x00000001


	//----- nvinfo : EIATTR_CRS_STACK_SIZE
	.align		4
.L_30:
        /*01c8*/ 	.byte	0x04, 0x1e
        /*01ca*/ 	.short	(.L_32 - .L_31)
.L_31:
        /*01cc*/ 	.word	0x00000000


	//----- nvinfo : EIATTR_CBANK_PARAM_SIZE
	.align		4
.L_32:
        /*01d0*/ 	.byte	0x03, 0x19
        /*01d2*/ 	.short	0x03f0


	//----- nvinfo : EIATTR_PARAM_CBANK
	.align		4
        /*01d4*/ 	.byte	0x04, 0x0a
        /*01d6*/ 	.short	(.L_34 - .L_33)
	.align		4
.L_33:
        /*01d8*/ 	.word	index@(.nv.constant0._ZN7cutlass13device_kernelINS_4conv6kernel13ConvUniversalINS1_16ConvProblemShapeILNS1_8OperatorE1ELi2EEENS1_10collective14CollectiveConvINS1_46MainloopSm90TmaGmmaWarpSpecializedImplicitGemmILS5_1ELi5ELi2EN4cute5tupleIJNSA_1CILi1EEESD_SD_EEENS1_36KernelImplicitTmaWarpSpecializedSm90ELi1EEENSB_IJNSC_ILi256EEENSC_ILi64EEENSB_IJSI_EEEEEENS_6half_tESL_NSA_8TiledMMAINSA_8MMA_AtomIJNSA_4SM904GMMA25MMA_64x64x16_F32F16F16_SSILNSP_5MajorE0ELSR_1ELNSP_7ScaleInE1ELSS_1EEEEEENSA_6LayoutISE_NSB_IJNSC_ILi0EEESW_SW_EEEEENSB_IJNSA_10UnderscoreESZ_SZ_EEEEENS7_6detail26Sm90ImplicitGemmTileTraitsINSA_20SM90_TMA_LOAD_IM2COLENSA_14ComposedLayoutINSA_7SwizzleILi3ELi4ELi3EEENSA_18smem_ptr_flag_bitsILi16EEENSV_INSB_IJNSB_IJNSC_ILi8EEENSC_ILi32EEEEEENSB_IJSI_SD_EEENSB_IJSD_NSC_ILi5EEEEEEEEENSB_IJNSB_IJSI_NSC_ILi512EEEEEENSB_IJSD_SW_EEENSB_IJSW_NSC_ILi16384EEEEEEEEEEEEEvEENS13_INSA_13SM90_TMA_LOADENS15_IS17_S19_NSV_INSB_IJS1D_NSB_IJS1A_S1A_EEES1F_EEENSB_IJS1J_S1I_NSB_IJSW_NSC_ILi4096EEEEEEEEEEEEEvEEEENS_8epilogue10collective6detail29Sm90TmaWarpSpecializedAdapterINS21_15DefaultEpilogueISL_NSB_IJNSB_IJlllEEESD_SW_EEES26_NS20_6thread17LinearCombinationISL_Li1EffLNS27_9ScaleType4KindE0ELNS_15FloatRoundStyleE2ESL_EENS_4gemm15EpilogueDefaultEEEEEvvEEEEvNT_6ParamsE)
        /*01dc*/ 	.short	0x0210
        /*01de*/ 	.short	0x03f0


	//----- nvinfo : EIATTR_SW_WAR
	.align		4
.L_34:
        /*01e0*/ 	.byte	0x04, 0x36
        /*01e2*/ 	.short	(.L_36 - .L_35)
.L_35:
        /*01e4*/ 	.word	0x00000008
.L_36:


//--------------------- .nv.callgraph             --------------------------
	.section	.nv.callgraph,"",@"SHT_CUDA_CALLGRAPH"
	.align	4
	.sectionentsize	8
	.align		4
        /*0000*/ 	.word	0x00000000
	.align		4
        /*0004*/ 	.word	0xffffffff
	.align		4
        /*0008*/ 	.word	0x00000000
	.align		4
        /*000c*/ 	.word	0xfffffffe
	.align		4
        /*0010*/ 	.word	0x00000000
	.align		4
        /*0014*/ 	.word	0xfffffffd
	.align		4
        /*0018*/ 	.word	0x00000000
	.align		4
        /*001c*/ 	.word	0xfffffffc


//--------------------- .nv.constant4             --------------------------
	.section	.nv.constant4,"a",@progbits
	.align	8
	.align		8
.nv.constant4:
        /*0000*/ 	.dword	_ZN39_INTERNAL_e6886570_4_k_cu_a4adfc6d_29824cuda3std3__45__cpo5beginE
	.align		8
        /*0008*/ 	.dword	_ZN39_INTERNAL_e6886570_4_k_cu_a4adfc6d_29824cuda3std3__45__cpo3endE
	.align		8
        /*0010*/ 	.dword	_ZN39_INTERNAL_e6886570_4_k_cu_a4adfc6d_29824cuda3std3__45__cpo6cbeginE
	.align		8
        /*0018*/ 	.dword	_ZN39_INTERNAL_e6886570_4_k_cu_a4adfc6d_29824cuda3std3__45__cpo4cendE
	.align		8
        /*0020*/ 	.dword	_ZN39_INTERNAL_e6886570_4_k_cu_a4adfc6d_29824cuda3std3__441_GLOBAL__N__e6886570_4_k_cu_a4adfc6d_29826ignoreE
	.align		8
        /*0028*/ 	.dword	_ZN39_INTERNAL_e6886570_4_k_cu_a4adfc6d_29824cuda3std3__419piecewise_constructE
	.align		8
        /*0030*/ 	.dword	_ZN39_INTERNAL_e6886570_4_k_cu_a4adfc6d_29824cuda3std3__48in_placeE
	.align		8
        /*0038*/ 	.dword	_ZN39_INTERNAL_e6886570_4_k_cu_a4adfc6d_29824cuda3std6ranges3__45__cpo4swapE
	.align		8
        /*0040*/ 	.dword	_ZN39_INTERNAL_e6886570_4_k_cu_a4adfc6d_29824cuda3std6ranges3__45__cpo9iter_moveE
	.align		8
        /*0048*/ 	.dword	_ZN39_INTERNAL_e6886570_4_k_cu_a4adfc6d_29824cute7productE
	.align		8
        /*0050*/ 	.dword	_ZN39_INTERNAL_e6886570_4_k_cu_a4adfc6d_29824cute1_E


//--------------------- .text._ZN7cutlass13device_kernelINS_4conv6kernel13ConvUniversalINS1_16ConvProblemShapeILNS1_8OperatorE1ELi2EEENS1_10collective14CollectiveConvINS1_46MainloopSm90TmaGmmaWarpSpecializedImplicitGemmILS5_1ELi5ELi2EN4cute5tupleIJNSA_1CILi1EEESD_SD_EEENS1_36KernelImplicitTmaWarpSpecializedSm90ELi1EEENSB_IJNSC_ILi256EEENSC_ILi64EEENSB_IJSI_EEEEEENS_6half_tESL_NSA_8TiledMMAINSA_8MMA_AtomIJNSA_4SM904GMMA25MMA_64x64x16_F32F16F16_SSILNSP_5MajorE0ELSR_1ELNSP_7ScaleInE1ELSS_1EEEEEENSA_6LayoutISE_NSB_IJNSC_ILi0EEESW_SW_EEEEENSB_IJNSA_10UnderscoreESZ_SZ_EEEEENS7_6detail26Sm90ImplicitGemmTileTraitsINSA_20SM90_TMA_LOAD_IM2COLENSA_14ComposedLayoutINSA_7SwizzleILi3ELi4ELi3EEENSA_18smem_ptr_flag_bitsILi16EEENSV_INSB_IJNSB_IJNSC_ILi8EEENSC_ILi32EEEEEENSB_IJSI_SD_EEENSB_IJSD_NSC_ILi5EEEEEEEEENSB_IJNSB_IJSI_NSC_ILi512EEEEEENSB_IJSD_SW_EEENSB_IJSW_NSC_ILi16384EEEEEEEEEEEEEvEENS13_INSA_13SM90_TMA_LOADENS15_IS17_S19_NSV_INSB_IJS1D_NSB_IJS1A_S1A_EEES1F_EEENSB_IJS1J_S1I_NSB_IJSW_NSC_ILi4096EEEEEEEEEEEEEvEEEENS_8epilogue10collective6detail29Sm90TmaWarpSpecializedAdapterINS21_15DefaultEpilogueISL_NSB_IJNSB_IJlllEEESD_SW_EEES26_NS20_6thread17LinearCombinationISL_Li1EffLNS27_9ScaleType4KindE0ELNS_15FloatRoundStyleE2ESL_EENS_4gemm15EpilogueDefaultEEEEEvvEEEEvNT_6ParamsE --------------------------
	.section	.text._ZN7cutlass13device_kernelINS_4conv6kernel13ConvUniversalINS1_16ConvProblemShapeILNS1_8OperatorE1ELi2EEENS1_10collective14CollectiveConvINS1_46MainloopSm90TmaGmmaWarpSpecializedImplicitGemmILS5_1ELi5ELi2EN4cute5tupleIJNSA_1CILi1EEESD_SD_EEENS1_36KernelImplicitTmaWarpSpecializedSm90ELi1EEENSB_IJNSC_ILi256EEENSC_ILi64EEENSB_IJSI_EEEEEENS_6half_tESL_NSA_8TiledMMAINSA_8MMA_AtomIJNSA_4SM904GMMA25MMA_64x64x16_F32F16F16_SSILNSP_5MajorE0ELSR_1ELNSP_7ScaleInE1ELSS_1EEEEEENSA_6LayoutISE_NSB_IJNSC_ILi0EEESW_SW_EEEEENSB_IJNSA_10UnderscoreESZ_SZ_EEEEENS7_6detail26Sm90ImplicitGemmTileTraitsINSA_20SM90_TMA_LOAD_IM2COLENSA_14ComposedLayoutINSA_7SwizzleILi3ELi4ELi3EEENSA_18smem_ptr_flag_bitsILi16EEENSV_INSB_IJNSB_IJNSC_ILi8EEENSC_ILi32EEEEEENSB_IJSI_SD_EEENSB_IJSD_NSC_ILi5EEEEEEEEENSB_IJNSB_IJSI_NSC_ILi512EEEEEENSB_IJSD_SW_EEENSB_IJSW_NSC_ILi16384EEEEEEEEEEEEEvEENS13_INSA_13SM90_TMA_LOADENS15_IS17_S19_NSV_INSB_IJS1D_NSB_IJS1A_S1A_EEES1F_EEENSB_IJS1J_S1I_NSB_IJSW_NSC_ILi4096EEEEEEEEEEEEEvEEEENS_8epilogue10collective6detail29Sm90TmaWarpSpecializedAdapterINS21_15DefaultEpilogueISL_NSB_IJNSB_IJlllEEESD_SW_EEES26_NS20_6thread17LinearCombinationISL_Li1EffLNS27_9ScaleType4KindE0ELNS_15FloatRoundStyleE2ESL_EENS_4gemm15EpilogueDefaultEEEEEvvEEEEvNT_6ParamsE,"ax",@progbits
	.align	128
.text._ZN7cutlass13device_kernelINS_4conv6kernel13ConvUniversalINS1_16ConvProblemShapeILNS1_8OperatorE1ELi2EEENS1_10collective14CollectiveConvINS1_46MainloopSm90TmaGmmaWarpSpecializedImplicitGemmILS5_1ELi5ELi2EN4cute5tupleIJNSA_1CILi1EEESD_SD_EEENS1_36KernelImplicitTmaWarpSpecializedSm90ELi1EEENSB_IJNSC_ILi256EEENSC_ILi64EEENSB_IJSI_EEEEEENS_6half_tESL_NSA_8TiledMMAINSA_8MMA_AtomIJNSA_4SM904GMMA25MMA_64x64x16_F32F16F16_SSILNSP_5MajorE0ELSR_1ELNSP_7ScaleInE1ELSS_1EEEEEENSA_6LayoutISE_NSB_IJNSC_ILi0EEESW_SW_EEEEENSB_IJNSA_10UnderscoreESZ_SZ_EEEEENS7_6detail26Sm90ImplicitGemmTileTraitsINSA_20SM90_TMA_LOAD_IM2COLENSA_14ComposedLayoutINSA_7SwizzleILi3ELi4ELi3EEENSA_18smem_ptr_flag_bitsILi16EEENSV_INSB_IJNSB_IJNSC_ILi8EEENSC_ILi32EEEEEENSB_IJSI_SD_EEENSB_IJSD_NSC_ILi5EEEEEEEEENSB_IJNSB_IJSI_NSC_ILi512EEEEEENSB_IJSD_SW_EEENSB_IJSW_NSC_ILi16384EEEEEEEEEEEEEvEENS13_INSA_13SM90_TMA_LOADENS15_IS17_S19_NSV_INSB_IJS1D_NSB_IJS1A_S1A_EEES1F_EEENSB_IJS1J_S1I_NSB_IJSW_NSC_ILi4096EEEEEEEEEEEEEvEEEENS_8epilogue10collective6detail29Sm90TmaWarpSpecializedAdapterINS21_15DefaultEpilogueISL_NSB_IJNSB_IJlllEEESD_SW_EEES26_NS20_6thread17LinearCombinationISL_Li1EffLNS27_9ScaleType4KindE0ELNS_15FloatRoundStyleE2ESL_EENS_4gemm15EpilogueDefaultEEEEEvvEEEEvNT_6ParamsE:
        .type           _ZN7cutlass13device_kernelINS_4conv6kernel13ConvUniversalINS1_16ConvProblemShapeILNS1_8OperatorE1ELi2EEENS1_10collective14CollectiveConvINS1_46MainloopSm90TmaGmmaWarpSpecializedImplicitGemmILS5_1ELi5ELi2EN4cute5tupleIJNSA_1CILi1EEESD_SD_EEENS1_36KernelImplicitTmaWarpSpecializedSm90ELi1EEENSB_IJNSC_ILi256EEENSC_ILi64EEENSB_IJSI_EEEEEENS_6half_tESL_NSA_8TiledMMAINSA_8MMA_AtomIJNSA_4SM904GMMA25MMA_64x64x16_F32F16F16_SSILNSP_5MajorE0ELSR_1ELNSP_7ScaleInE1ELSS_1EEEEEENSA_6LayoutISE_NSB_IJNSC_ILi0EEESW_SW_EEEEENSB_IJNSA_10UnderscoreESZ_SZ_EEEEENS7_6detail26Sm90ImplicitGemmTileTraitsINSA_20SM90_TMA_LOAD_IM2COLENSA_14ComposedLayoutINSA_7SwizzleILi3ELi4ELi3EEENSA_18smem_ptr_flag_bitsILi16EEENSV_INSB_IJNSB_IJNSC_ILi8EEENSC_ILi32EEEEEENSB_IJSI_SD_EEENSB_IJSD_NSC_ILi5EEEEEEEEENSB_IJNSB_IJSI_NSC_ILi512EEEEEENSB_IJSD_SW_EEENSB_IJSW_NSC_ILi16384EEEEEEEEEEEEEvEENS13_INSA_13SM90_TMA_LOADENS15_IS17_S19_NSV_INSB_IJS1D_NSB_IJS1A_S1A_EEES1F_EEENSB_IJS1J_S1I_NSB_IJSW_NSC_ILi4096EEEEEEEEEEEEEvEEEENS_8epilogue10collective6detail29Sm90TmaWarpSpecializedAdapterINS21_15DefaultEpilogueISL_NSB_IJNSB_IJlllEEESD_SW_EEES26_NS20_6thread17LinearCombinationISL_Li1EffLNS27_9ScaleType4KindE0ELNS_15FloatRoundStyleE2ESL_EENS_4gemm15EpilogueDefaultEEEEEvvEEEEvNT_6ParamsE,@function
        .size           _ZN7cutlass13device_kernelINS_4conv6kernel13ConvUniversalINS1_16ConvProblemShapeILNS1_8OperatorE1ELi2EEENS1_10collective14CollectiveConvINS1_46MainloopSm90TmaGmmaWarpSpecializedImplicitGemmILS5_1ELi5ELi2EN4cute5tupleIJNSA_1CILi1EEESD_SD_EEENS1_36KernelImplicitTmaWarpSpecializedSm90ELi1EEENSB_IJNSC_ILi256EEENSC_ILi64EEENSB_IJSI_EEEEEENS_6half_tESL_NSA_8TiledMMAINSA_8MMA_AtomIJNSA_4SM904GMMA25MMA_64x64x16_F32F16F16_SSILNSP_5MajorE0ELSR_1ELNSP_7ScaleInE1ELSS_1EEEEEENSA_6LayoutISE_NSB_IJNSC_ILi0EEESW_SW_EEEEENSB_IJNSA_10UnderscoreESZ_SZ_EEEEENS7_6detail26Sm90ImplicitGemmTileTraitsINSA_20SM90_TMA_LOAD_IM2COLENSA_14ComposedLayoutINSA_7SwizzleILi3ELi4ELi3EEENSA_18smem_ptr_flag_bitsILi16EEENSV_INSB_IJNSB_IJNSC_ILi8EEENSC_ILi32EEEEEENSB_IJSI_SD_EEENSB_IJSD_NSC_ILi5EEEEEEEEENSB_IJNSB_IJSI_NSC_ILi512EEEEEENSB_IJSD_SW_EEENSB_IJSW_NSC_ILi16384EEEEEEEEEEEEEvEENS13_INSA_13SM90_TMA_LOADENS15_IS17_S19_NSV_INSB_IJS1D_NSB_IJS1A_S1A_EEES1F_EEENSB_IJS1J_S1I_NSB_IJSW_NSC_ILi4096EEEEEEEEEEEEEvEEEENS_8epilogue10collective6detail29Sm90TmaWarpSpecializedAdapterINS21_15DefaultEpilogueISL_NSB_IJNSB_IJlllEEESD_SW_EEES26_NS20_6thread17LinearCombinationISL_Li1EffLNS27_9ScaleType4KindE0ELNS_15FloatRoundStyleE2ESL_EENS_4gemm15EpilogueDefaultEEEEEvvEEEEvNT_6ParamsE,(.L_x_254 - _ZN7cutlass13device_kernelINS_4conv6kernel13ConvUniversalINS1_16ConvProblemShapeILNS1_8OperatorE1ELi2EEENS1_10collective14CollectiveConvINS1_46MainloopSm90TmaGmmaWarpSpecializedImplicitGemmILS5_1ELi5ELi2EN4cute5tupleIJNSA_1CILi1EEESD_SD_EEENS1_36KernelImplicitTmaWarpSpecializedSm90ELi1EEENSB_IJNSC_ILi256EEENSC_ILi64EEENSB_IJSI_EEEEEENS_6half_tESL_NSA_8TiledMMAINSA_8MMA_AtomIJNSA_4SM904GMMA25MMA_64x64x16_F32F16F16_SSILNSP_5MajorE0ELSR_1ELNSP_7ScaleInE1ELSS_1EEEEEENSA_6LayoutISE_NSB_IJNSC_ILi0EEESW_SW_EEEEENSB_IJNSA_10UnderscoreESZ_SZ_EEEEENS7_6detail26Sm90ImplicitGemmTileTraitsINSA_20SM90_TMA_LOAD_IM2COLENSA_14ComposedLayoutINSA_7SwizzleILi3ELi4ELi3EEENSA_18smem_ptr_flag_bitsILi16EEENSV_INSB_IJNSB_IJNSC_ILi8EEENSC_ILi32EEEEEENSB_IJSI_SD_EEENSB_IJSD_NSC_ILi5EEEEEEEEENSB_IJNSB_IJSI_NSC_ILi512EEEEEENSB_IJSD_SW_EEENSB_IJSW_NSC_ILi16384EEEEEEEEEEEEEvEENS13_INSA_13SM90_TMA_LOADENS15_IS17_S19_NSV_INSB_IJS1D_NSB_IJS1A_S1A_EEES1F_EEENSB_IJS1J_S1I_NSB_IJSW_NSC_ILi4096EEEEEEEEEEEEEvEEEENS_8epilogue10collective6detail29Sm90TmaWarpSpecializedAdapterINS21_15DefaultEpilogueISL_NSB_IJNSB_IJlllEEESD_SW_EEES26_NS20_6thread17LinearCombinationISL_Li1EffLNS27_9ScaleType4KindE0ELNS_15FloatRoundStyleE2ESL_EENS_4gemm15EpilogueDefaultEEEEEvvEEEEvNT_6ParamsE)
        .other          _ZN7cutlass13device_kernelINS_4conv6kernel13ConvUniversalINS1_16ConvProblemShapeILNS1_8OperatorE1ELi2EEENS1_10collective14CollectiveConvINS1_46MainloopSm90TmaGmmaWarpSpecializedImplicitGemmILS5_1ELi5ELi2EN4cute5tupleIJNSA_1CILi1EEESD_SD_EEENS1_36KernelImplicitTmaWarpSpecializedSm90ELi1EEENSB_IJNSC_ILi256EEENSC_ILi64EEENSB_IJSI_EEEEEENS_6half_tESL_NSA_8TiledMMAINSA_8MMA_AtomIJNSA_4SM904GMMA25MMA_64x64x16_F32F16F16_SSILNSP_5MajorE0ELSR_1ELNSP_7ScaleInE1ELSS_1EEEEEENSA_6LayoutISE_NSB_IJNSC_ILi0EEESW_SW_EEEEENSB_IJNSA_10UnderscoreESZ_SZ_EEEEENS7_6detail26Sm90ImplicitGemmTileTraitsINSA_20SM90_TMA_LOAD_IM2COLENSA_14ComposedLayoutINSA_7SwizzleILi3ELi4ELi3EEENSA_18smem_ptr_flag_bitsILi16EEENSV_INSB_IJNSB_IJNSC_ILi8EEENSC_ILi32EEEEEENSB_IJSI_SD_EEENSB_IJSD_NSC_ILi5EEEEEEEEENSB_IJNSB_IJSI_NSC_ILi512EEEEEENSB_IJSD_SW_EEENSB_IJSW_NSC_ILi16384EEEEEEEEEEEEEvEENS13_INSA_13SM90_TMA_LOADENS15_IS17_S19_NSV_INSB_IJS1D_NSB_IJS1A_S1A_EEES1F_EEENSB_IJS1J_S1I_NSB_IJSW_NSC_ILi4096EEEEEEEEEEEEEvEEEENS_8epilogue10collective6detail29Sm90TmaWarpSpecializedAdapterINS21_15DefaultEpilogueISL_NSB_IJNSB_IJlllEEESD_SW_EEES26_NS20_6thread17LinearCombinationISL_Li1EffLNS27_9ScaleType4KindE0ELNS_15FloatRoundStyleE2ESL_EENS_4gemm15EpilogueDefaultEEEEEvvEEEEvNT_6ParamsE,@"STO_CUDA_ENTRY STV_DEFAULT"
_ZN7cutlass13device_kernelINS_4conv6kernel13ConvUniversalINS1_16ConvProblemShapeILNS1_8OperatorE1ELi2EEENS1_10collective14CollectiveConvINS1_46MainloopSm90TmaGmmaWarpSpecializedImplicitGemmILS5_1ELi5ELi2EN4cute5tupleIJNSA_1CILi1EEESD_SD_EEENS1_36KernelImplicitTmaWarpSpecializedSm90ELi1EEENSB_IJNSC_ILi256EEENSC_ILi64EEENSB_IJSI_EEEEEENS_6half_tESL_NSA_8TiledMMAINSA_8MMA_AtomIJNSA_4SM904GMMA25MMA_64x64x16_F32F16F16_SSILNSP_5MajorE0ELSR_1ELNSP_7ScaleInE1ELSS_1EEEEEENSA_6LayoutISE_NSB_IJNSC_ILi0EEESW_SW_EEEEENSB_IJNSA_10UnderscoreESZ_SZ_EEEEENS7_6detail26Sm90ImplicitGemmTileTraitsINSA_20SM90_TMA_LOAD_IM2COLENSA_14ComposedLayoutINSA_7SwizzleILi3ELi4ELi3EEENSA_18smem_ptr_flag_bitsILi16EEENSV_INSB_IJNSB_IJNSC_ILi8EEENSC_ILi32EEEEEENSB_IJSI_SD_EEENSB_IJSD_NSC_ILi5EEEEEEEEENSB_IJNSB_IJSI_NSC_ILi512EEEEEENSB_IJSD_SW_EEENSB_IJSW_NSC_ILi16384EEEEEEEEEEEEEvEENS13_INSA_13SM90_TMA_LOADENS15_IS17_S19_NSV_INSB_IJS1D_NSB_IJS1A_S1A_EEES1F_EEENSB_IJS1J_S1I_NSB_IJSW_NSC_ILi4096EEEEEEEEEEEEEvEEEENS_8epilogue10collective6detail29Sm90TmaWarpSpecializedAdapterINS21_15DefaultEpilogueISL_NSB_IJNSB_IJlllEEESD_SW_EEES26_NS20_6thread17LinearCombinationISL_Li1EffLNS27_9ScaleType4KindE0ELNS_15FloatRoundStyleE2ESL_EENS_4gemm15EpilogueDefaultEEEEEvvEEEEvNT_6ParamsE:
[----:B------:R-:W-:Y:S01]  /*0000*/  LDC R1, c[0x0][0x28] ;  /* 0x00000a00ff017b82 */ /* 0x000fe20000000800 */
[----:B------:R-:W0:Y:S01]  /*0010*/  S2R R6, SR_TID.X ;  /* 0x0000000000067919 */ /* 0x000e220000002100 */
[----:B------:R-:W-:Y:S01]  /*0020*/  ELECT P0, URZ, PT ;  /* 0x00000000003f782f */ /* 0x000fe20003800000 */
[----:B------:R-:W-:Y:S01]  /*0030*/  BSSY B0, `(.L_x_0) ;  /* 0x000000f000007945 */ /* 0x000fe20003800000 */
[--C-:B0-----:R-:W-:Y:S02]  /*0040*/  SHF.R.U32.HI R0, RZ, 0x5, R6.reuse ;  /* 0x00000005ff007819 */ /* 0x101fe40000011606 */
[----:B------:R-:W-:-:S03]  /*0050*/  SHF.R.U32.HI R3, RZ, 0x7, R6 ;  /* 0x00000007ff037819 */ /* 0x000fc60000011606 */
[----:B------:R-:W0:Y:S04]  /*0060*/  SHFL.IDX PT, R2, R0, RZ, 0x1f ;  /* 0x00001fff00027589 */ /* 0x000e2800000e0000 */
[----:B------:R1:W2:Y:S01]  /*0070*/  SHFL.IDX PT, R5, R3, RZ, 0x1f ;  /* 0x00001fff03057589 */ /* 0x0002a200000e0000 */
[----:B0-----:R-:W-:-:S13]  /*0080*/  ISETP.NE.OR P0, PT, R2, RZ, !P0 ;  /* 0x000000ff0200720c */ /* 0x001fda0004705670 */
[----:B-12---:R-:W-:Y:S05]  /*0090*/  @P0 BRA `(.L_x_1) ;  /* 0x0000000000200947 */ /* 0x006fea0003800000 */
[----:B------:R-:W-:Y:S02]  /*00a0*/  ULDC.64 UR4, c[0x0][0x198] ;  /* 0x0000660000047ab9 */ /* 0x000fe40000000a00 */
[----:B------:R-:W-:Y:S02]  /*00b0*/  UIADD3 UR6, UP0, UR4, 0xf0, URZ ;  /* 0x000000f004067890 */ /* 0x000fe4000ff1e03f */
[----:B------:R-:W-:Y:S02]  /*00c0*/  UIADD3 UR4, UP1, UR4, 0x1f0, URZ ;  /* 0x000001f004047890 */ /* 0x000fe4000ff3e03f */
[----:B------:R-:W-:Y:S02]  /*00d0*/  UIADD3.X UR7, URZ, UR5, URZ, UP0, !UPT ;  /* 0x000000053f077290 */ /* 0x000fe400087fe43f */
[----:B------:R-:W-:-:S07]  /*00e0*/  UIADD3.X UR5, URZ, UR5, URZ, UP1, !UPT ;  /* 0x000000053f057290 */ /* 0x000fce0008ffe43f */
[----:B------:R0:W-:Y:S02]  /*00f0*/  UTMACCTL.PF [UR6] ;  /* 0x00000000060079b9 */ /* 0x0001e40008040000 */
[----:B------:R0:W-:Y:S02]  /*0100*/  UTMACCTL.PF [UR4] ;  /* 0x00000000040079b9 */ /* 0x0001e40008040000 */
[----:B0-----:R-:W-:Y:S01]  /*0110*/  NOP ;  /* 0x0000000000007918 */ /* 0x001fe20000000000 */
.L_x_1:
[----:B------:R-:W-:Y:S05]  /*0120*/  BSYNC B0 ;  /* 0x0000000000007941 */ /* 0x000fea0003800000 */
.L_x_0:
[----:B------:R-:W0:Y:S01]  /*0130*/  SHFL.IDX PT, R0, R0, RZ, 0x1f ;  /* 0x00001fff00007589 */ /* 0x000e2200000e0000 */
[----:B------:R-:W-:-:S04]  /*0140*/  SHF.R.S32.HI R3, RZ, 0x1f, R2 ;  /* 0x0000001fff037819 */ /* 0x000fc80000011402 */
[----:B------:R-:W-:Y:S02]  /*0150*/  LEA.HI R3, R3, R2, RZ, 0x2 ;  /* 0x0000000203037211 */ /* 0x000fe400078f10ff */
[----:B0-----:R-:W-:-:S13]  /*0160*/  ISETP.NE.AND P0, PT, R0, RZ, PT ;  /* 0x000000ff0000720c */ /* 0x001fda0003f05270 */
[----:B------:R-:W-:Y:S05]  /*0170*/  @P0 BRA `(.L_x_2) ;  /* 0x0000000000600947 */ /* 0x000fea0003800000 */
[----:B------:R-:W0:Y:S01]  /*0180*/  S2UR UR8, SR_CgaCtaId ;  /* 0x00000000000879c3 */ /* 0x000e220000008800 */
[----:B------:R-:W-:Y:S01]  /*0190*/  UMOV UR4, 0x400 ;  /* 0x0000040000047882 */ /* 0x000fe20000000000 */
[----:B------:R-:W-:Y:S01]  /*01a0*/  UMOV UR5, 0x1 ;  /* 0x0000000100057882 */ /* 0x000fe20000000000 */
[----:B------:R-:W-:Y:S01]  /*01b0*/  UMOV UR6, 0x80 ;  /* 0x0000008000067882 */ /* 0x000fe20000000000 */
[----:B------:R-:W-:Y:S01]  /*01c0*/  ELECT P0, URZ, PT ;  /* 0x00000000003f782f */ /* 0x000fe20003800000 */
[----:B------:R-:W-:-:S04]  /*01d0*/  UIADD3 UR6, -UR6, 0x100000, URZ ;  /* 0x0010000006067890 */ /* 0x000fc8000fffe13f */
[----:B------:R-:W-:Y:S02]  /*01e0*/  USHF.L.U32 UR7, UR6, 0xb, URZ ;  /* 0x0000000b06077899 */ /* 0x000fe4000800063f */
[----:B------:R-:W-:Y:S02]  /*01f0*/  USHF.L.U32 UR6, UR6, 0x1, URZ ;  /* 0x0000000106067899 */ /* 0x000fe4000800063f */
[----:B0-----:R-:W-:Y:S02]  /*0200*/  ULEA UR8, UR8, UR4, 0x18 ;  /* 0x0000000408087291 */ /* 0x001fe4000f8ec03f */
[----:B------:R-:W-:-:S04]  /*0210*/  UIADD3 UR4, -UR5, 0x100000, URZ ;  /* 0x0010000005047890 */ /* 0x000fc8000fffe13f */
[----:B------:R-:W-:Y:S02]  /*0220*/  USHF.L.U32 UR5, UR4, 0xb, URZ ;  /* 0x0000000b04057899 */ /* 0x000fe4000800063f */
[----:B------:R-:W-:Y:S01]  /*0230*/  USHF.L.U32 UR4, UR4, 0x1, URZ ;  /* 0x0000000104047899 */ /* 0x000fe2000800063f */
[----:B------:R-:W0:Y:S11]  /*0240*/  FENCE.VIEW.ASYNC.S ;  /* 0x00000000000073c6 */ /* 0x000e360000000000 */
[----:B0-----:R0:W1:Y:S01]  /*0250*/  SYNCS.EXCH.64 URZ, [UR8+0x32000], UR4 ;  /* 0x03200004083f75b2 */ /* 0x0010620008000100 */
[----:B------:R0:W2:Y:S01]  /*0260*/  SYNCS.EXCH.64 URZ, [UR8+0x32028], UR6 ;  /* 0x03202806083f75b2 */ /* 0x0000a20008000100 */
[----:B------:R0:W3:Y:S01]  /*0270*/  SYNCS.EXCH.64 URZ, [UR8+0x32008], UR4 ;  /* 0x03200804083f75b2 */ /* 0x0000e20008000100 */
[----:B------:R0:W4:Y:S01]  /*0280*/  SYNCS.EXCH.64 URZ, [UR8+0x32030], UR6 ;  /* 0x03203006083f75b2 */ /* 0x0001220008000100 */
[----:B------:R0:W0:Y:S01]  /*0290*/  SYNCS.EXCH.64 URZ, [UR8+0x32010], UR4 ;  /* 0x03201004083f75b2 */ /* 0x0000220008000100 */
[----:B------:R0:W0:Y:S01]  /*02a0*/  SYNCS.EXCH.64 URZ, [UR8+0x32038], UR6 ;  /* 0x03203806083f75b2 */ /* 0x0000220008000100 */
[----:B------:R0:W0:Y:S01]  /*02b0*/  SYNCS.EXCH.64 URZ, [UR8+0x32018], UR4 ;  /* 0x03201804083f75b2 */ /* 0x0000220008000100 */
[----:B------:R0:W0:Y:S01]  /*02c0*/  SYNCS.EXCH.64 URZ, [UR8+0x32040], UR6 ;  /* 0x03204006083f75b2 */ /* 0x0000220008000100 */
[----:B------:R0:W0:Y:S01]  /*02d0*/  SYNCS.EXCH.64 URZ, [UR8+0x32020], UR4 ;  /* 0x03202004083f75b2 */ /* 0x0000220008000100 */
[----:B------:R0:W0:Y:S01]  /*02e0*/  SYNCS.EXCH.64 URZ, [UR8+0x32048], UR6 ;  /* 0x03204806083f75b2 */ /* 0x0000220008000100 */
[----:B------:R-:W-:Y:S01]  /*02f0*/  NOP ;  /* 0x0000000000007918 */ /* 0x000fe20000000000 */
.L_x_2:
[----:B0-----:R-:W-:Y:S01]  /*0300*/  ULDC.64 UR4, c[0x0][0x598] ;  /* 0x0001660000047ab9 */ /* 0x001fe20000000a00 */
[----:B------:R-:W-:Y:S01]  /*0310*/  LOP3.LUT R3, R3, 0xfffffffc, RZ, 0xc0, !PT ;  /* 0xfffffffc03037812 */ /* 0x000fe200078ec0ff */
[----:B------:R-:W-:Y:S01]  /*0320*/  NOP ;  /* 0x0000000000007918 */ /* 0x000fe20000000000 */
[----:B------:R-:W-:Y:S01]  /*0330*/  ISETP.NE.U32.AND P0, PT, RZ, UR4, PT ;  /* 0x00000004ff007c0c */ /* 0x000fe2000bf05070 */
[----:B------:R-:W-:Y:S01]  /*0340*/  NOP ;  /* 0x0000000000007918 */ /* 0x000fe20000000000 */
[----:B-1234-:R-:W-:Y:S01]  /*0350*/  BAR.SYNC.DEFER_BLOCKING 0x0 ;  /* 0x0000000000007b1d */ /* 0x01efe20000010000 */
[----:B------:R-:W-:Y:S01]  /*0360*/  IMAD.IADD R4, R2, 0x1, -R3 ;  /* 0x0000000102047824 */ /* 0x000fe200078e0a03 */
[----:B------:R-:W-:Y:S02]  /*0370*/  ISETP.NE.AND.EX P0, PT, RZ, UR5, PT, P0 ;  /* 0x00000005ff007c0c */ /* 0x000fe4000bf05300 */
[C---:B------:R-:W-:Y:S02]  /*0380*/  ISETP.NE.AND P2, PT, R5.reuse, 0x1, PT ;  /* 0x000000010500780c */ /* 0x040fe40003f45270 */
[----:B------:R-:W-:Y:S01]  /*0390*/  LOP3.LUT P1, RZ, R5, R4, RZ, 0xfc, !PT ;  /* 0x0000000405ff7212 */ /* 0x000fe2000782fcff */
[----:B------:R-:W-:-:S03]  /*03a0*/  ULDC.64 UR14, c[0x0][0x208] ;  /* 0x00008200000e7ab9 */ /* 0x000fc60000000a00 */
[----:B------:R-:W-:-:S04]  /*03b0*/  SEL R0, RZ, 0x1, P1 ;  /* 0x00000001ff007807 */ /* 0x000fc80000800000 */
[----:B------:R-:W-:Y:S01]  /*03c0*/  SEL R0, R0, 0x2, P2 ;  /* 0x0000000200007807 */ /* 0x000fe20001000000 */
[----:B------:R-:W-:Y:S06]  /*03d0*/  @!P0 BRA `(.L_x_3) ;  /* 0x00000000001c8947 */ /* 0x000fec0003800000 */
[----:B------:R-:W0:Y:S02]  /*03e0*/  LDC.64 R2, c[0x0][0x598] ;  /* 0x00016600ff027b82 */ /* 0x000e240000000a00 */
[----:B0-----:R-:W2:Y:S02]  /*03f0*/  LDG.E.64 R2, desc[UR14][R2.64] ;  /* 0x0000000e02027981 */ /* 0x001ea4000c1e1b00 */
[----:B--2---:R-:W-:-:S04]  /*0400*/  ISETP.NE.U32.AND P0, PT, R2, RZ, PT ;  /* 0x000000ff0200720c */ /* 0x004fc80003f05070 */
[----:B------:R-:W-:-:S13]  /*0410*/  ISETP.NE.AND.EX P0, PT, R3, RZ, PT, P0 ;  /* 0x000000ff0300720c */ /* 0x000fda0003f05300 */
[----:B------:R-:W-:Y:S05]  /*0420*/  @!P0 BRA `(.L_x_3) ;  /* 0x0000000000088947 */ /* 0x000fea0003800000 */
[----:B------:R2:W5:Y:S01]  /*0430*/  LD.E R11, desc[UR14][R2.64] ;  /* 0x0000000e020b7980 */ /* 0x000562000c101900 */
[----:B------:R-:W-:Y:S05]  /*0440*/  BRA `(.L_x_4) ;  /* 0x0000000000207947 */ /* 0x000fea0003800000 */
.L_x_3:
[----:B------:R-:W-:Y:S02]  /*0450*/  ULDC.64 UR4, c[0x0][0x588] ;  /* 0x0001620000047ab9 */ /* 0x000fe40000000a00 */
[----:B------:R-:W-:-:S04]  /*0460*/  ISETP.NE.U32.AND P0, PT, RZ, UR4, PT ;  /* 0x00000004ff007c0c */ /* 0x000fc8000bf05070 */
[----:B------:R-:W-:-:S13]  /*0470*/  ISETP.NE.AND.EX P0, PT, RZ, UR5, PT, P0 ;  /* 0x00000005ff007c0c */ /* 0x000fda000bf05300 */
[----:B------:R-:W-:Y:S05]  /*0480*/  @!P0 BRA `(.L_x_5) ;  /* 0x00000000000c8947 */ /* 0x000fea0003800000 */
[----:B------:R-:W0:Y:S02]  /*0490*/  LDC.64 R2, c[0x0][0x588] ;  /* 0x00016200ff027b82 */ /* 0x000e240000000a00 */
[----:B0-----:R1:W5:Y:S01]  /*04a0*/  LDG.E R11, desc[UR14][R2.64] ;  /* 0x0000000e020b7981 */ /* 0x001362000c1e1900 */
[----:B------:R-:W-:Y:S05]  /*04b0*/  BRA `(.L_x_4) ;  /* 0x0000000000047947 */ /* 0x000fea0003800000 */
.L_x_5:
[----:B------:R-:W0:Y:S02]  /*04c0*/  LDC R11, c[0x0][0x580] ;  /* 0x00016000ff0b7b82 */ /* 0x000e240000000800 */
.L_x_4:
[----:B------:R-:W-:Y:S02]  /*04d0*/  ULDC.64 UR4, c[0x0][0x5a0] ;  /* 0x0001680000047ab9 */ /* 0x000fe40000000a00 */
[----:B------:R-:W-:-:S04]  /*04e0*/  ISETP.NE.U32.AND P0, PT, RZ, UR4, PT ;  /* 0x00000004ff007c0c */ /* 0x000fc8000bf05070 */
[----:B------:R-:W-:-:S13]  /*04f0*/  ISETP.NE.AND.EX P0, PT, RZ, UR5, PT, P0 ;  /* 0x00000005ff007c0c */ /* 0x000fda000bf05300 */
[----:B------:R-:W-:Y:S05]  /*0500*/  @!P0 BRA `(.L_x_6) ;  /* 0x00000000001c8947 */ /* 0x000fea0003800000 */
[----:B-12---:R-:W1:Y:S02]  /*0510*/  LDC.64 R2, c[0x0][0x5a0] ;  /* 0x00016800ff027b82 */ /* 0x006e640000000a00 */
[----:B-1----:R-:W2:Y:S02]  /*0520*/  LDG.E.64 R2, desc[UR14][R2.64] ;  /* 0x0000000e02027981 */ /* 0x002ea4000c1e1b00 */
[----:B--2---:R-:W-:-:S04]  /*0530*/  ISETP.NE.U32.AND P0, PT, R2, RZ, PT ;  /* 0x000000ff0200720c */ /* 0x004fc80003f05070 */
[----:B------:R-:W-:-:S13]  /*0540*/  ISETP.NE.AND.EX P0, PT, R3, RZ, PT, P0 ;  /* 0x000000ff0300720c */ /* 0x000fda0003f05300 */
[----:B------:R-:W-:Y:S05]  /*0550*/  @!P0 BRA `(.L_x_6) ;  /* 0x0000000000088947 */ /* 0x000fea0003800000 */
[----:B------:R1:W5:Y:S01]  /*0560*/  LD.E R14, desc[UR14][R2.64] ;  /* 0x0000000e020e7980 */ /* 0x000362000c101900 */
[----:B------:R-:W-:Y:S05]  /*0570*/  BRA `(.L_x_7) ;  /* 0x0000000000207947 */ /* 0x000fea0003800000 */
.L_x_6:
[----:B------:R-:W-:Y:S02]  /*0580*/  ULDC.64 UR4, c[0x0][0x590] ;  /* 0x0001640000047ab9 */ /* 0x000fe40000000a00 */
[----:B------:R-:W-:-:S04]  /*0590*/  ISETP.NE.U32.AND P0, PT, RZ, UR4, PT ;  /* 0x00000004ff007c0c */ /* 0x000fc8000bf05070 */
[----:B------:R-:W-:-:S13]  /*05a0*/  ISETP.NE.AND.EX P0, PT, RZ, UR5, PT, P0 ;  /* 0x00000005ff007c0c */ /* 0x000fda000bf05300 */
[----:B------:R-:W-:Y:S05]  /*05b0*/  @!P0 BRA `(.L_x_8) ;  /* 0x00000000000c8947 */ /* 0x000fea0003800000 */
[----:B------:R-:W3:Y:S02]  /*05c0*/  LDC.64 R14, c[0x0][0x590] ;  /* 0x00016400ff0e7b82 */ /* 0x000ee40000000a00 */
[----:B---3--:R4:W5:Y:S01]  /*05d0*/  LDG.E R14, desc[UR14][R14.64] ;  /* 0x0000000e0e0e7981 */ /* 0x008962000c1e1900 */
[----:B------:R-:W-:Y:S05]  /*05e0*/  BRA `(.L_x_7) ;  /* 0x0000000000047947 */ /* 0x000fea0003800000 */
.L_x_8:
[----:B------:R-:W3:Y:S02]  /*05f0*/  LDC R14, c[0x0][0x584] ;  /* 0x00016100ff0e7b82 */ /* 0x000ee40000000800 */
.L_x_7:
[----:B-12---:R-:W1:Y:S01]  /*0600*/  LDC R2, c[0x0][0x3c4] ;  /* 0x0000f100ff027b82 */ /* 0x006e620000000800 */
[----:B------:R-:W-:-:S07]  /*0610*/  ISETP.NE.AND P0, PT, R5, RZ, PT ;  /* 0x000000ff0500720c */ /* 0x000fce0003f05270 */
[----:B------:R-:W2:Y:S01]  /*0620*/  LDC.64 R8, c[0x0][0x3c8] ;  /* 0x0000f200ff087b82 */ /* 0x000ea20000000a00 */
[----:B-1----:R-:W-:-:S05]  /*0630*/  VIADD R2, R2, 0x3f ;  /* 0x0000003f02027836 */ /* 0x002fca0000000000 */
[----:B------:R-:W-:-:S04]  /*0640*/  SHF.R.S32.HI R3, RZ, 0x1f, R2 ;  /* 0x0000001fff037819 */ /* 0x000fc80000011402 */
[----:B------:R-:W-:-:S04]  /*0650*/  LEA.HI R3, R3, R2, RZ, 0x6 ;  /* 0x0000000203037211 */ /* 0x000fc800078f30ff */
[----:B------:R-:W-:-:S05]  /*0660*/  SHF.R.S32.HI R3, RZ, 0x6, R3 ;  /* 0x00000006ff037819 */ /* 0x000fca0000011403 */
[----:B--2---:R-:W-:-:S04]  /*0670*/  IMAD R2, R3, R8, RZ ;  /* 0x0000000803027224 */ /* 0x004fc800078e02ff */
[----:B------:R-:W-:Y:S01]  /*0680*/  IMAD R2, R2, R9, RZ ;  /* 0x0000000902027224 */ /* 0x000fe200078e02ff */
[----:B------:R-:W-:Y:S06]  /*0690*/  @!P0 BRA `(.L_x_9) ;  /* 0x000000b400d08947 */ /* 0x000fec0003800000 */
[----:B------:R-:W-:-:S13]  /*06a0*/  ISETP.NE.AND P0, PT, R5, 0x1, PT ;  /* 0x000000010500780c */ /* 0x000fda0003f05270 */
[----:B------:R-:W-:Y:S05]  /*06b0*/  @P0 EXIT ;  /* 0x000000000000094d */ /* 0x000fea0003800000 */
[----:B------:R-:W-:Y:S01]  /*06c0*/  ISETP.GE.AND P0, PT, R2, 0x1, PT ;  /* 0x000000010200780c */ /* 0x000fe20003f06270 */
[----:B------:R-:W-:Y:S01]  /*06d0*/  UMOV UR4, URZ ;  /* 0x0000003f00047c82 */ /* 0x000fe20008000000 */
[----:B------:R-:W-:Y:S02]  /*06e0*/  CS2R R54, SRZ ;  /* 0x0000000000367805 */ /* 0x000fe4000001ff00 */
[----:B------:R-:W-:Y:S02]  /*06f0*/  CS2R R120, SRZ ;  /* 0x0000000000787805 */ /* 0x000fe4000001ff00 */
[----:B------:R-:W-:Y:S02]  /*0700*/  CS2R R122, SRZ ;  /* 0x00000000007a7805 */ /* 0x000fe4000001ff00 */
[----:B------:R-:W-:Y:S02]  /*0710*/  CS2R R124, SRZ ;  /* 0x00000000007c7805 */ /* 0x000fe4000001ff00 */
[----:B------:R-:W-:-:S02]  /*0720*/  CS2R R126, SRZ ;  /* 0x00000000007e7805 */ /* 0x000fc4000001ff00 */
[----:B------:R-:W-:Y:S02]  /*0730*/  CS2R R128, SRZ ;  /* 0x0000000000807805 */ /* 0x000fe4000001ff00 */
        /* <DEDUP_REMOVED lines=57> */
[----:B------:R-:W-:Y:S01]  /*0ad0*/  CS2R R52, SRZ ;  /* 0x0000000000347805 */ /* 0x000fe2000001ff00 */
[----:B------:R-:W-:Y:S06]  /*0ae0*/  @!P0 BRA `(.L_x_10) ;  /* 0x0000000400648947 */ /* 0x000fec0003800000 */
[----:B------:R-:W-:-:S04]  /*0af0*/  LOP3.LUT R3, R0, 0x1, RZ, 0xfc, !PT ;  /* 0x0000000100037812 */ /* 0x000fc800078efcff */
[----:B------:R-:W-:-:S13]  /*0b00*/  ISETP.NE.AND P1, PT, R3, 0x3, PT ;  /* 0x000000030300780c */ /* 0x000fda0003f25270 */
[----:B------:R-:W-:Y:S05]  /*0b10*/  @!P1 BRA `(.L_x_11) ;  /* 0x0000000000049947 */ /* 0x000fea0003800000 */
[----:B------:R-:W-:Y:S01]  /*0b20*/  BPT.TRAP 0x1 ;  /* 0x000000040000795c */ /* 0x000fe20000300000 */
.L_x_11:
[----:B------:R-:W1:Y:S01]  /*0b30*/  S2UR UR5, SR_CgaCtaId ;  /* 0x00000000000579c3 */ /* 0x000e620000008800 */
[----:B------:R-:W-:Y:S01]  /*0b40*/  SHF.L.U32 R3, RZ, 0x1f, RZ ;  /* 0x0000001fff037819 */ /* 0x000fe200000006ff */
[----:B------:R-:W-:Y:S02]  /*0b50*/  UMOV UR4, 0x400 ;  /* 0x0000040000047882 */ /* 0x000fe40000000000 */
[----:B-1----:R-:W-:-:S12]  /*0b60*/  ULEA UR5, UR5, UR4, 0x18 ;  /* 0x0000000405057291 */ /* 0x002fd8000f8ec03f */
.L_x_12:
[----:B-1----:R-:W-:-:S04]  /*0b70*/  IMAD.U32 R4, RZ, RZ, UR5 ;  /* 0x00000005ff047e24 */ /* 0x002fc8000f8e00ff */
[----:B------:R1:W2:Y:S03]  /*0b80*/  SYNCS.PHASECHK.TRANS64.TRYWAIT P1, [R4+URZ+0x32000], R3 ;  /* 0x03200003040075a7 */ /* 0x0002a6000802017f */
[----:B--2---:R-:W-:Y:S05]  /*0b90*/  @!P1 NANOSLEEP.SYNCS 0x989680 ;  /* 0x009896800000995d */ /* 0x004fea0003900000 */
[----:B------:R-:W2:Y:S02]  /*0ba0*/  @!P1 SYNCS.PHASECHK.TRANS64 P1, [R4+URZ+0x32000], R3 ;  /* 0x03200003040095a7 */ /* 0x000ea4000802007f */
[----:B--2---:R-:W-:Y:S05]  /*0bb0*/  @!P1 BRA `(.L_x_12) ;  /* 0xfffffffc00ec9947 */ /* 0x004fea000383ffff */
[----:B------:R-:W-:Y:S01]  /*0bc0*/  USHF.R.U32.HI UR4, URZ, 0x4, UR5 ;  /* 0x000000043f047899 */ /* 0x000fe20008011605 */
[----:B------:R-:W-:Y:S01]  /*0bd0*/  WARPGROUP.ARRIVE ;  /* 0x00000000000079c5 */ /* 0x000fe20000000000 */
[----:B------:R-:W-:Y:S02]  /*0be0*/  UIADD3 UR5, UR5, 0x28000, URZ ;  /* 0x0002800005057890 */ /* 0x000fe4000fffe03f */
[----:B------:R-:W-:Y:S02]  /*0bf0*/  ULOP3.LUT UR4, UR4, 0x3fff, URZ, 0xc0, !UPT ;  /* 0x00003fff04047892 */ /* 0x000fe4000f8ec03f */
[----:B------:R-:W-:Y:S02]  /*0c00*/  USHF.R.U32.HI UR5, URZ, 0x4, UR5 ;  /* 0x000000043f057899 */ /* 0x000fe40008011605 */
[----:B------:R-:W-:Y:S02]  /*0c10*/  ULOP3.LUT UR4, UR4, 0x10000, URZ, 0xfc, !UPT ;  /* 0x0001000004047892 */ /* 0x000fe4000f8efc3f */
[----:B------:R-:W-:-:S02]  /*0c20*/  ULOP3.LUT UR6, UR5, 0x3fff, URZ, 0xc0, !UPT ;  /* 0x00003fff05067892 */ /* 0x000fc4000f8ec03f */
[----:B------:R-:W-:Y:S02]  /*0c30*/  UIADD3 UR5, UR4, 0x200, URZ ;  /* 0x0000020004057890 */ /* 0x000fe4000fffe03f */
[----:B------:R-:W-:Y:S01]  /*0c40*/  UIADD3 UR7, UR4, 0x400, URZ ;  /* 0x0000040004077890 */ /* 0x000fe2000fffe03f */
[----:B------:R-:W-:Y:S02]  /*0c50*/  UMOV UR11, 0x40000040 ;  /* 0x40000040000b7882 */ /* 0x000fe40000000000 */
[----:B------:R-:W-:Y:S01]  /*0c60*/  UMOV UR10, UR6 ;  /* 0x00000006000a7c82 */ /* 0x000fe20008000000 */
[----:B------:R-:W-:Y:S01]  /*0c70*/  UMOV UR8, UR4 ;  /* 0x0000000400087c82 */ /* 0x000fe20008000000 */
[----:B------:R-:W-:Y:S01]  /*0c80*/  UMOV UR9, 0x40000040 ;  /* 0x4000004000097882 */ /* 0x000fe20000000000 */
[----:B------:R-:W-:Y:S01]  /*0c90*/  UIADD3 UR12, UR4, 0x600, URZ ;  /* 0x00000600040c7890 */ /* 0x000fe2000fffe03f */
[----:B------:R-:W-:Y:S01]  /*0ca0*/  HGMMA.64x64x16.F32 R120, gdesc[UR8].tnspB, RZ, !UPT ;  /* 0x40e00000087879f0 */ /* 0x000fe2000c7008ff */
        /* <DEDUP_REMOVED lines=12> */
[----:B------:R-:W-:-:S02]  /*0d70*/  UIADD3 UR8, UR4, 0x2, URZ ;  /* 0x0000000204087890 */ /* 0x000fc4000fffe03f */
[----:B------:R-:W-:Y:S01]  /*0d80*/  UIADD3 UR10, UR6, 0x80, URZ ;  /* 0x00000080060a7890 */ /* 0x000fe2000fffe03f */
[----:B------:R-:W-:Y:S01]  /*0d90*/  UMOV UR9, 0x40000040 ;  /* 0x4000004000097882 */ /* 0x000fe20000000000 */
[----:B------:R-:W-:-:S07]  /*0da0*/  UMOV UR11, 0x40000040 ;  /* 0x40000040000b7882 */ /* 0x000fce0000000000 */
[----:B------:R-:W-:Y:S01]  /*0db0*/  HGMMA.64x64x16.F32 R120, gdesc[UR8].tnspB, R120 ;  /* 0x40e00000087879f0 */ /* 0x000fe20008700878 */
[----:B------:R-:W-:Y:S01]  /*0dc0*/  UMOV UR8, UR5 ;  /* 0x0000000500087c82 */ /* 0x000fe20008000000 */
[----:B------:R-:W-:Y:S01]  /*0dd0*/  UMOV UR9, 0x40000040 ;  /* 0x4000004000097882 */ /* 0x000fe20000000000 */
[----:B------:R-:W-:Y:S01]  /*0de0*/  UIADD3 UR5, UR4, 0x204, URZ ;  /* 0x0000020404057890 */ /* 0x000fe2000fffe03f */
        /* <DEDUP_REMOVED lines=19> */
[----:B------:R-:W-:Y:S02]  /*0f20*/  UMOV UR9, 0x40000040 ;  /* 0x4000004000097882 */ /* 0x000fe40000000000 */
[----:B------:R-:W-:Y:S01]  /*0f30*/  HGMMA.64x64x16.F32 R56, gdesc[UR8].tnspB, R56 ;  /* 0x40e00000083879f0 */ /* 0x000fe20008700838 */
[----:B------:R-:W-:Y:S01]  /*0f40*/  UMOV UR8, UR12 ;  /* 0x0000000c00087c82 */ /* 0x000fe20008000000 */
[----:B------:R-:W-:-:S02]  /*0f50*/  UMOV UR9, 0x40000040 ;  /* 0x4000004000097882 */ /* 0x000fc40000000000 */
[----:B------:R-:W-:Y:S01]  /*0f60*/  HGMMA.64x64x16.F32 R24, gdesc[UR8].tnspB, R24 ;  /* 0x40e00000081879f0 */ /* 0x000fe20008700818 */
[----:B------:R-:W-:Y:S02]  /*0f70*/  UIADD3 UR8, UR4, 0x6, URZ ;  /* 0x0000000604087890 */ /* 0x000fe4000fffe03f */
[----:B------:R-:W-:Y:S02]  /*0f80*/  UIADD3 UR10, UR6, 0x180, URZ ;  /* 0x00000180060a7890 */ /* 0x000fe4000fffe03f */
[----:B------:R-:W-:Y:S01]  /*0f90*/  UIADD3 UR6, UR4, 0x406, URZ ;  /* 0x0000040604067890 */ /* 0x000fe2000fffe03f */
[----:B------:R-:W-:Y:S01]  /*0fa0*/  UMOV UR9, 0x40000040 ;  /* 0x4000004000097882 */ /* 0x000fe20000000000 */
[----:B------:R-:W-:Y:S01]  /*0fb0*/  UMOV UR11, 0x40000040 ;  /* 0x40000040000b7882 */ /* 0x000fe20000000000 */
[----:B------:R-:W-:-:S04]  /*0fc0*/  UIADD3 UR4, UR4, 0x606, URZ ;  /* 0x0000060604047890 */ /* 0x000fc8000fffe03f */
[----:B------:R-:W-:Y:S01]  /*0fd0*/  HGMMA.64x64x16.F32 R120, gdesc[UR8].tnspB, R120 ;  /* 0x40e00000087879f0 */ /* 0x000fe20008700878 */
[----:B------:R-:W-:Y:S01]  /*0fe0*/  UMOV UR8, UR5 ;  /* 0x0000000500087c82 */ /* 0x000fe20008000000 */
[----:B------:R-:W-:Y:S02]  /*0ff0*/  UMOV UR9, 0x40000040 ;  /* 0x4000004000097882 */ /* 0x000fe40000000000 */
[----:B------:R-:W-:Y:S01]  /*1000*/  HGMMA.64x64x16.F32 R88, gdesc[UR8].tnspB, R88 ;  /* 0x40e00000085879f0 */ /* 0x000fe20008700858 */
[----:B------:R-:W-:Y:S01]  /*1010*/  UMOV UR8, UR6 ;  /* 0x0000000600087c82 */ /* 0x000fe20008000000 */
[----:B------:R-:W-:Y:S02]  /*1020*/  UMOV UR9, 0x40000040 ;  /* 0x4000004000097882 */ /* 0x000fe40000000000 */
[----:B------:R-:W-:Y:S01]  /*1030*/  HGMMA.64x64x16.F32 R56, gdesc[UR8].tnspB, R56 ;  /* 0x40e00000083879f0 */ /* 0x000fe20008700838 */
[----:B------:R-:W-:Y:S01]  /*1040*/  UMOV UR8, UR4 ;  /* 0x0000000400087c82 */ /* 0x000fe20008000000 */
[----:B------:R-:W-:Y:S01]  /*1050*/  UMOV UR9, 0x40000040 ;  /* 0x4000004000097882 */ /* 0x000fe20000000000 */
[----:B------:R-:W-:Y:S01]  /*1060*/  UMOV UR4, 0x1 ;  /* 0x0000000100047882 */ /* 0x000fe20000000000 */
[----:B------:R-:W-:Y:S04]  /*1070*/  HGMMA.64x64x16.F32 R24, gdesc[UR8].tnspB, R24, gsb0 ;  /* 0x40e00000081879f0 */ /* 0x000fe80008000818 */
.L_x_10:
[----:B-1----:R-:W-:-:S05]  /*1080*/  VIMNMX R3, R2, 0x1, PT ;  /* 0x0000000102037848 */ /* 0x002fca0003fe0100 */
[----:B------:R-:W-:-:S05]  /*1090*/  IMAD.IADD R4, R2, 0x1, -R3 ;  /* 0x0000000102047824 */ /* 0x000fca00078e0a03 */
[----:B------:R-:W-:-:S13]  /*10a0*/  ISETP.GE.AND P1, PT, R4, 0x1, PT ;  /* 0x000000010400780c */ /* 0x000fda0003f26270 */
[----:B------:R-:W-:Y:S05]  /*10b0*/  @!P1 BRA `(.L_x_13) ;  /* 0x0000000400d49947 */ /* 0x000fea0003800000 */
[----:B------:R-:W1:Y:S01]  /*10c0*/  S2UR UR5, SR_CgaCtaId ;  /* 0x00000000000579c3 */ /* 0x000e620000008800 */
[----:B------:R-:W-:Y:S01]  /*10d0*/  UMOV UR6, 0x400 ;  /* 0x0000040000067882 */ /* 0x000fe20000000000 */
[----:B------:R-:W-:Y:S01]  /*10e0*/  LOP3.LUT R7, R0, 0x1, RZ, 0xfc, !PT ;  /* 0x0000000100077812 */ /* 0x000fe200078efcff */
[----:B------:R-:W-:Y:S01]  /*10f0*/  IMAD.MOV.U32 R5, RZ, RZ, RZ ;  /* 0x000000ffff057224 */ /* 0x000fe200078e00ff */
[----:B------:R-:W-:Y:S01]  /*1100*/  UISETP.NE.U32.AND UP0, UPT, UR4, URZ, UPT ;  /* 0x0000003f0400728c */ /* 0x000fe2000bf05070 */
[----:B------:R-:W-:Y:S01]  /*1110*/  IMAD.MOV.U32 R2, RZ, RZ, R4 ;  /* 0x000000ffff027224 */ /* 0x000fe200078e0004 */
[----:B-1----:R-:W-:-:S04]  /*1120*/  ULEA UR6, UR5, UR6, 0x18 ;  /* 0x0000000605067291 */ /* 0x002fc8000f8ec03f */
[----:B------:R-:W-:Y:S02]  /*1130*/  USHF.R.U32.HI UR5, URZ, 0x4, UR6 ;  /* 0x000000043f057899 */ /* 0x000fe40008011606 */
[----:B------:R-:W-:Y:S02]  /*1140*/  UIADD3 UR7, UR6, 0x28000, URZ ;  /* 0x0002800006077890 */ /* 0x000fe4000fffe03f */
[----:B------:R-:W-:Y:S02]  /*1150*/  ULOP3.LUT UR5, UR5, 0x3fff, URZ, 0xc0, !UPT ;  /* 0x00003fff05057892 */ /* 0x000fe4000f8ec03f */
[----:B------:R-:W-:Y:S02]  /*1160*/  USHF.R.U32.HI UR8, URZ, 0x4, UR7 ;  /* 0x000000043f087899 */ /* 0x000fe40008011607 */
[----:B------:R-:W-:Y:S02]  /*1170*/  ULOP3.LUT UR7, UR5, 0x10000, URZ, 0xfc, !UPT ;  /* 0x0001000005077892 */ /* 0x000fe4000f8efc3f */
[----:B------:R-:W-:Y:S01]  /*1180*/  ULOP3.LUT UR8, UR8, 0x3fff, URZ, 0xc0, !UPT ;  /* 0x00003fff08087892 */ /* 0x000fe2000f8ec03f */
[----:B------:R-:W-:-:S11]  /*1190*/  UMOV UR5, URZ ;  /* 0x0000003f00057c82 */ /* 0x000fd60008000000 */
.L_x_18:
[----:B------:R-:W-:-:S13]  /*11a0*/  ISETP.NE.AND P2, PT, R7, 0x3, PT ;  /* 0x000000030700780c */ /* 0x000fda0003f45270 */
[----:B-1----:R-:W-:Y:S05]  /*11b0*/  @!P2 BRA `(.L_x_14) ;  /* 0x000000000004a947 */ /* 0x002fea0003800000 */
[----:B------:R-:W-:Y:S01]  /*11c0*/  BPT.TRAP 0x1 ;  /* 0x000000040000795c */ /* 0x000fe20000300000 */
.L_x_14:
[----:B------:R-:W-:Y:S01]  /*11d0*/  SHF.L.U32 R3, R5, 0x1f, RZ ;  /* 0x0000001f05037819 */ /* 0x000fe200000006ff */
[----:B------:R-:W-:-:S12]  /*11e0*/  ULEA UR9, UR4, UR6, 0x3 ;  /* 0x0000000604097291 */ /* 0x000fd8000f8e183f */
.L_x_15:
[----:B-1----:R-:W-:-:S04]  /*11f0*/  IMAD.U32 R6, RZ, RZ, UR9 ;  /* 0x00000009ff067e24 */ /* 0x002fc8000f8e00ff */
[----:B------:R1:W2:Y:S03]  /*1200*/  SYNCS.PHASECHK.TRANS64.TRYWAIT P1, [R6+URZ+0x32000], R3 ;  /* 0x03200003060075a7 */ /* 0x0002a6000802017f */
[----:B--2---:R-:W-:Y:S05]  /*1210*/  @!P1 NANOSLEEP.SYNCS 0x989680 ;  /* 0x009896800000995d */ /* 0x004fea0003900000 */
[----:B------:R-:W2:Y:S02]  /*1220*/  @!P1 SYNCS.PHASECHK.TRANS64 P1, [R6+URZ+0x32000], R3 ;  /* 0x03200003060095a7 */ /* 0x000ea4000802007f */
[----:B--2---:R-:W-:Y:S05]  /*1230*/  @!P1 BRA `(.L_x_15) ;  /* 0xfffffffc00ec9947 */ /* 0x004fea000383ffff */
[----:B------:R-:W-:Y:S01]  /*1240*/  ULEA UR10, UR4, UR7, 0xb ;  /* 0x00000007040a7291 */ /* 0x000fe2000f8e583f */
[----:B------:R-:W-:Y:S01]  /*1250*/  WARPGROUP.ARRIVE ;  /* 0x00000000000079c5 */ /* 0x000fe20000000000 */
[----:B------:R-:W-:Y:S02]  /*1260*/  ULEA UR12, UR4, UR8, 0x9 ;  /* 0x00000008040c7291 */ /* 0x000fe4000f8e483f */
[----:B------:R-:W-:Y:S02]  /*1270*/  UIADD3 UR9, UR10, 0x200, URZ ;  /* 0x000002000a097890 */ /* 0x000fe4000fffe03f */
[----:B------:R-:W-:Y:S02]  /*1280*/  UIADD3 UR11, UR10, 0x400, URZ ;  /* 0x000004000a0b7890 */ /* 0x000fe4000fffe03f */
[----:B------:R-:W-:Y:S01]  /*1290*/  UMOV UR16, UR10 ;  /* 0x0000000a00107c82 */ /* 0x000fe20008000000 */
[----:B------:R-:W-:Y:S01]  /*12a0*/  UMOV UR17, 0x40000040 ;  /* 0x4000004000117882 */ /* 0x000fe20000000000 */
[----:B------:R-:W-:Y:S01]  /*12b0*/  UMOV UR18, UR12 ;  /* 0x0000000c00127c82 */ /* 0x000fe20008000000 */
[----:B------:R-:W-:Y:S01]  /*12c0*/  UMOV UR19, 0x40000040 ;  /* 0x4000004000137882 */ /* 0x000fe20000000000 */
[----:B------:R-:W-:Y:S01]  /*12d0*/  UIADD3 UR13, UR10, 0x600, URZ ;  /* 0x000006000a0d7890 */ /* 0x000fe2000fffe03f */
[----:B------:R-:W-:Y:S01]  /*12e0*/  HGMMA.64x64x16.F32 R120, gdesc[UR16].tnspB, R120, UP0 ;  /* 0x40e00000107879f0 */ /* 0x000fe2000bf00878 */
        /* <DEDUP_REMOVED lines=43> */
[----:B------:R-:W-:-:S02]  /*15a0*/  UMOV UR17, 0x40000040 ;  /* 0x4000004000117882 */ /* 0x000fc40000000000 */
[----:B------:R-:W-:Y:S01]  /*15b0*/  HGMMA.64x64x16.F32 R24, gdesc[UR16].tnspB, R24 ;  /* 0x40e00000101879f0 */ /* 0x000fe20008700818 */
[----:B------:R-:W-:Y:S02]  /*15c0*/  UIADD3 UR16, UR10, 0x6, URZ ;  /* 0x000000060a107890 */ /* 0x000fe4000fffe03f */
[----:B------:R-:W-:Y:S01]  /*15d0*/  UIADD3 UR18, UR12, 0x180, URZ ;  /* 0x000001800c127890 */ /* 0x000fe2000fffe03f */
[----:B------:R-:W-:Y:S01]  /*15e0*/  UMOV UR17, 0x40000040 ;  /* 0x4000004000117882 */ /* 0x000fe20000000000 */
[----:B------:R-:W-:Y:S01]  /*15f0*/  UMOV UR19, 0x40000040 ;  /* 0x4000004000137882 */ /* 0x000fe20000000000 */
[----:B------:R-:W-:-:S06]  /*1600*/  UIADD3 UR10, UR10, 0x606, URZ ;  /* 0x000006060a0a7890 */ /* 0x000fcc000fffe03f */
        /* <DEDUP_REMOVED lines=8> */
[----:B------:R-:W-:-:S02]  /*1690*/  UMOV UR17, 0x40000040 ;  /* 0x4000004000117882 */ /* 0x000fc40000000000 */
[----:B------:R-:W-:Y:S03]  /*16a0*/  HGMMA.64x64x16.F32 R24, gdesc[UR16].tnspB, R24, gsb0 ;  /* 0x40e00000101879f0 */ /* 0x000fe60008000818 */
[----:B------:R-:W-:Y:S02]  /*16b0*/  WARPGROUP.DEPBAR.LE gsb0, 0x1 ;  /* 0x00008000000079c5 */ /* 0x000fe40000010100 */
[----:B------:R-:W-:Y:S05]  /*16c0*/  @!P2 BRA `(.L_x_16) ;  /* 0x000000000004a947 */ /* 0x000fea0003800000 */
[----:B------:R-:W-:Y:S01]  /*16d0*/  BPT.TRAP 0x1 ;  /* 0x000000040000795c */ /* 0x000fe20000300000 */
.L_x_16:
[----:B------:R-:W-:Y:S01]  /*16e0*/  ULEA UR9, UR5, UR6, 0x3 ;  /* 0x0000000605097291 */ /* 0x000fe2000f8e183f */
[----:B------:R-:W-:-:S03]  /*16f0*/  ISETP.GT.U32.AND P1, PT, R0, 0x1, PT ;  /* 0x000000010000780c */ /* 0x000fc60003f24070 */
[----:B------:R-:W-:-:S04]  /*1700*/  UIADD3 UR9, UR9, 0x32028, URZ ;  /* 0x0003202809097890 */ /* 0x000fc8000fffe03f */
[----:B------:R-:W-:-:S09]  /*1710*/  UPRMT UR9, URZ, 0x654, UR9 ;  /* 0x000006543f097896 */ /* 0x000fd20008000009 */
[----:B------:R-:W-:Y:S01]  /*1720*/  SYNCS.ARRIVE.TRANS64.RED.A1T0 RZ, [UR9], RZ ;  /* 0x000000ffffff79a7 */ /* 0x000fe20008100409 */
[----:B------:R-:W-:Y:S05]  /*1730*/  @P1 BRA `(.L_x_17) ;  /* 0x0000000000041947 */ /* 0x000fea0003800000 */
[----:B------:R-:W-:Y:S01]  /*1740*/  BPT.TRAP 0x1 ;  /* 0x000000040000795c */ /* 0x000fe20000300000 */
.L_x_17:
[----:B------:R-:W-:Y:S01]  /*1750*/  UIADD3 UR4, UR4, 0x1, URZ ;  /* 0x0000000104047890 */ /* 0x000fe2000fffe03f */
[C---:B------:R-:W-:Y:S01]  /*1760*/  ISETP.GT.AND P1, PT, R2.reuse, 0x1, PT ;  /* 0x000000010200780c */ /* 0x040fe20003f24270 */
[----:B------:R-:W-:Y:S01]  /*1770*/  UIADD3 UR5, UR5, 0x1, URZ ;  /* 0x0000000105057890 */ /* 0x000fe2000fffe03f */
[----:B------:R-:W-:Y:S01]  /*1780*/  VIADD R2, R2, 0xffffffff ;  /* 0xffffffff02027836 */ /* 0x000fe20000000000 */
[----:B------:R-:W-:Y:S02]  /*1790*/  UISETP.NE.AND UP0, UPT, UR4, 0x5, UPT ;  /* 0x000000050400788c */ /* 0x000fe4000bf05270 */
[----:B------:R-:W-:Y:S02]  /*17a0*/  UISETP.NE.AND UP1, UPT, UR5, 0x5, UPT ;  /* 0x000000050500788c */ /* 0x000fe4000bf25270 */
[----:B------:R-:W-:Y:S02]  /*17b0*/  USEL UR9, URZ, 0x1, UP0 ;  /* 0x000000013f097887 */ /* 0x000fe40008000000 */
[----:B------:R-:W-:-:S02]  /*17c0*/  USEL UR4, UR4, URZ, UP0 ;  /* 0x0000003f04047287 */ /* 0x000fc40008000000 */
[----:B------:R-:W-:Y:S02]  /*17d0*/  USEL UR5, UR5, URZ, UP1 ;  /* 0x0000003f05057287 */ /* 0x000fe40008800000 */
[----:B------:R-:W-:Y:S01]  /*17e0*/  UPLOP3.LUT UP0, UPT, UPT, UPT, UPT, 0x80, 0x0 ;  /* 0x000000000000789c */ /* 0x000fe20003f0f070 */
[----:B------:R-:W-:Y:S01]  /*17f0*/  LOP3.LUT R5, R5, UR9, RZ, 0x3c, !PT ;  /* 0x0000000905057c12 */ /* 0x000fe2000f8e3cff */
[----:B------:R-:W-:Y:S09]  /*1800*/  @P1 BRA `(.L_x_18) ;  /* 0xfffffff800641947 */ /* 0x000ff2000383ffff */
.L_x_13:
[----:B------:R-:W-:Y:S02]  /*1810*/  WARPGROUP.DEPBAR.LE gsb0, 0x0 ;  /* 0x00008000000079c5 */ /* 0x000fe40000010000 */
[----:B------:R-:W-:Y:S05]  /*1820*/  @!P0 BRA `(.L_x_19) ;  /* 0x0000000000448947 */ /* 0x000fea0003800000 */
[----:B------:R-:W-:-:S04]  /*1830*/  LOP3.LUT R2, R0, 0x1, RZ, 0xfc, !PT ;  /* 0x0000000100027812 */ /* 0x000fc800078efcff */
[----:B------:R-:W-:-:S13]  /*1840*/  ISETP.NE.AND P0, PT, R2, 0x3, PT ;  /* 0x000000030200780c */ /* 0x000fda0003f05270 */
[----:B------:R-:W-:Y:S05]  /*1850*/  @!P0 BRA `(.L_x_20) ;  /* 0x0000000000048947 */ /* 0x000fea0003800000 */
[----:B------:R-:W-:Y:S01]  /*1860*/  BPT.TRAP 0x1 ;  /* 0x000000040000795c */ /* 0x000fe20000300000 */
.L_x_20:
[----:B------:R-:W2:Y:S01]  /*1870*/  S2R R5, SR_CgaCtaId ;  /* 0x0000000000057919 */ /* 0x000ea20000008800 */
[----:B-1----:R-:W-:Y:S01]  /*1880*/  IMAD.WIDE.U32 R2, R4, -0x33333333, RZ ;  /* 0xcccccccd04027825 */ /* 0x002fe200078e00ff */
[----:B------:R-:W-:Y:S02]  /*1890*/  MOV R2, 0x400 ;  /* 0x0000040000027802 */ /* 0x000fe40000000f00 */
[----:B------:R-:W-:Y:S02]  /*18a0*/  ISETP.GT.U32.AND P0, PT, R0, 0x1, PT ;  /* 0x000000010000780c */ /* 0x000fe40003f04070 */
[----:B------:R-:W-:-:S05]  /*18b0*/  SHF.R.U32.HI R3, RZ, 0x2, R3 ;  /* 0x00000002ff037819 */ /* 0x000fca0000011603 */
[----:B------:R-:W-:Y:S01]  /*18c0*/  IMAD R4, R3, -0x5, R4 ;  /* 0xfffffffb03047824 */ /* 0x000fe200078e0204 */
[----:B--2---:R-:W-:-:S05]  /*18d0*/  LEA R5, R5, R2, 0x18 ;  /* 0x0000000205057211 */ /* 0x004fca00078ec0ff */
[----:B------:R-:W-:-:S04]  /*18e0*/  IMAD R4, R4, 0x8, R5 ;  /* 0x0000000804047824 */ /* 0x000fc800078e0205 */
[----:B------:R-:W-:-:S05]  /*18f0*/  VIADD R4, R4, 0x32028 ;  /* 0x0003202804047836 */ /* 0x000fca0000000000 */
[----:B------:R-:W-:-:S04]  /*1900*/  PRMT R4, RZ, 0x654, R4 ;  /* 0x00000654ff047816 */ /* 0x000fc80000000004 */
[----:B------:R2:W-:Y:S01]  /*1910*/  SYNCS.ARRIVE.TRANS64.RED.A1T0 RZ, [R4+URZ], RZ ;  /* 0x000000ff04ff79a7 */ /* 0x0005e2000810043f */
[----:B------:R-:W-:Y:S05]  /*1920*/  @P0 BRA `(.L_x_19) ;  /* 0x0000000000040947 */ /* 0x000fea0003800000 */
[----:B------:R-:W-:Y:S01]  /*1930*/  BPT.TRAP 0x1 ;  /* 0x000000040000795c */ /* 0x000fe20000300000 */
.L_x_19:
[----:B-1----:R-:W1:Y:S01]  /*1940*/  S2R R3, SR_TID.X ;  /* 0x0000000000037919 */ /* 0x002e620000002100 */
[----:B------:R-:W-:Y:S01]  /*1950*/  ULDC.64 UR4, c[0x0][0x280] ;  /* 0x0000a00000047ab9 */ /* 0x000fe20000000a00 */
[----:B--2---:R-:W2:Y:S01]  /*1960*/  S2R R4, SR_CTAID.Y ;  /* 0x0000000000047919 */ /* 0x004ea20000002600 */
[----:B------:R-:W0:Y:S01]  /*1970*/  S2R R9, SR_CTAID.X ;  /* 0x0000000000097919 */ /* 0x000e220000002500 */
[----:B-1----:R-:W-:-:S04]  /*1980*/  SHF.R.S32.HI R0, RZ, 0x1f, R3 ;  /* 0x0000001fff007819 */ /* 0x002fc80000011403 */
[----:B------:R-:W-:Y:S01]  /*1990*/  LEA.HI R0, R0, R3, RZ, 0x7 ;  /* 0x0000000300007211 */ /* 0x000fe200078f38ff */
[----:B--2---:R-:W-:-:S03]  /*19a0*/  IMAD.SHL.U32 R4, R4, 0x40, RZ ;  /* 0x0000004004047824 */ /* 0x004fc600078e00ff */
[----:B------:R-:W-:Y:S01]  /*19b0*/  LOP3.LUT R0, R0, 0xffffff80, RZ, 0xc0, !PT ;  /* 0xffffff8000007812 */ /* 0x000fe200078ec0ff */
[----:B0-----:R-:W-:Y:S01]  /*19c0*/  IMAD.SHL.U32 R10, R9, 0x100, RZ ;  /* 0x00000100090a7824 */ /* 0x001fe200078e00ff */
[----:B------:R-:W-:-:S03]  /*19d0*/  ISETP.GE.AND P0, PT, R4, UR5, PT ;  /* 0x0000000504007c0c */ /* 0x000fc6000bf06270 */
[----:B------:R-:W-:Y:S01]  /*19e0*/  IMAD.IADD R0, R3, 0x1, -R0 ;  /* 0x0000000103007824 */ /* 0x000fe200078e0a00 */
[----:B------:R-:W-:-:S04]  /*19f0*/  ISETP.GE.OR P0, PT, R10, UR4, P0 ;  /* 0x000000040a007c0c */ /* 0x000fc80008706670 */
[----:B------:R-:W-:-:S04]  /*1a00*/  SHF.R.S32.HI R3, RZ, 0x1f, R0 ;  /* 0x0000001fff037819 */ /* 0x000fc80000011400 */
[----:B------:R-:W-:-:S04]  /*1a10*/  LEA.HI R2, R3, R0, RZ, 0x2 ;  /* 0x0000000003027211 */ /* 0x000fc800078f10ff */
[--C-:B------:R-:W-:Y:S02]  /*1a20*/  SHF.R.S32.HI R6, RZ, 0x2, R2.reuse ;  /* 0x00000002ff067819 */ /* 0x100fe40000011402 */
[----:B------:R-:W-:-:S04]  /*1a30*/  SHF.R.S32.HI R5, RZ, 0x1f, R2 ;  /* 0x0000001fff057819 */ /* 0x000fc80000011402 */
[----:B------:R-:W-:-:S04]  /*1a40*/  LEA.HI R5, R5, R6, RZ, 0x3 ;  /* 0x0000000605057211 */ /* 0x000fc800078f18ff */
[----:B------:R-:W-:Y:S01]  /*1a50*/  LOP3.LUT R7, R5, 0xfffffff8, RZ, 0xc0, !PT ;  /* 0xfffffff805077812 */ /* 0x000fe200078ec0ff */
[----:B------:R-:W-:Y:S06]  /*1a60*/  @P0 EXIT ;  /* 0x000000000000094d */ /* 0x000fec0003800000 */
[----:B------:R-:W0:Y:S01]  /*1a70*/  LDC.64 R12, c[0x0][0x5d0] ;  /* 0x00017400ff0c7b82 */ /* 0x000e220000000a00 */
[----:B------:R-:W-:Y:S01]  /*1a80*/  LOP3.LUT R5, R2, 0x7ffffffc, RZ, 0xc0, !PT ;  /* 0x7ffffffc02057812 */ /* 0x000fe200078ec0ff */
[----:B------:R-:W-:Y:S01]  /*1a90*/  IMAD.IADD R2, R6, 0x1, -R7 ;  /* 0x0000000106027824 */ /* 0x000fe200078e0a07 */
[----:B------:R-:W-:Y:S02]  /*1aa0*/  LEA.HI R6, R3, R0, RZ, 0x5 ;  /* 0x0000000003067211 */ /* 0x000fe400078f28ff */
[----:B---3-5:R-:W-:Y:S01]  /*1ab0*/  FSETP.NEU.AND P1, PT, R14, RZ, PT ;  /* 0x000000ff0e00720b */ /* 0x028fe20003f2d000 */
[----:B------:R-:W-:Y:S01]  /*1ac0*/  IMAD.IADD R5, R0, 0x1, -R5 ;  /* 0x0000000100057824 */ /* 0x000fe200078e0a05 */
[----:B------:R-:W-:Y:S02]  /*1ad0*/  SHF.R.S32.HI R3, RZ, 0x1f, R2 ;  /* 0x0000001fff037819 */ /* 0x000fe40000011402 */
[----:B----4-:R-:W-:Y:S01]  /*1ae0*/  SHF.R.S32.HI R15, RZ, 0x5, R6 ;  /* 0x00000005ff0f7819 */ /* 0x010fe20000011406 */
[----:B------:R-:W-:-:S02]  /*1af0*/  IMAD.SHL.U32 R5, R5, 0x2, RZ ;  /* 0x0000000205057824 */ /* 0x000fc400078e00ff */
[----:B------:R-:W-:-:S03]  /*1b00*/  IMAD.WIDE R8, R9, 0x100, R2 ;  /* 0x0000010009087825 */ /* 0x000fc600078e0202 */
[----:B------:R-:W-:Y:S01]  /*1b10*/  SHF.R.S32.HI R7, RZ, 0x1f, R5 ;  /* 0x0000001fff077819 */ /* 0x000fe20000011405 */
[C---:B------:R-:W-:Y:S01]  /*1b20*/  IMAD R3, R15.reuse, -0x10, -R10 ;  /* 0xfffffff00f037824 */ /* 0x040fe200078e0a0a */
[C---:B------:R-:W-:Y:S01]  /*1b30*/  IADD3 R6, P0, R4.reuse, R5, RZ ;  /* 0x0000000504067210 */ /* 0x040fe20007f1e0ff */
[----:B------:R-:W-:Y:S01]  /*1b40*/  IMAD.WIDE R8, R15, 0x10, R8 ;  /* 0x000000100f087825 */ /* 0x000fe200078e0208 */
[----:B------:R-:W-:Y:S02]  /*1b50*/  IADD3 R10, -R5, UR5, -R4 ;  /* 0x00000005050a7c10 */ /* 0x000fe4000fffe904 */
[----:B------:R-:W-:Y:S02]  /*1b60*/  LEA.HI.X.SX32 R7, R4, R7, 0x1, P0 ;  /* 0x0000000704077211 */ /* 0x000fe400000f0eff */
[----:B------:R-:W-:Y:S01]  /*1b70*/  IADD3 R0, R3, UR4, -R2 ;  /* 0x0000000403007c10 */ /* 0x000fe2000fffe802 */
[-C--:B0-----:R-:W-:Y:S01]  /*1b80*/  IMAD R2, R9, R12.reuse, RZ ;  /* 0x0000000c09027224 */ /* 0x081fe200078e02ff */
[----:B------:R-:W-:Y:S01]  /*1b90*/  ISETP.GT.AND P3, PT, R10, RZ, PT ;  /* 0x000000ff0a00720c */ /* 0x000fe20003f64270 */
[----:B------:R-:W-:Y:S01]  /*1ba0*/  IMAD.WIDE.U32 R18, R8, R12, R6 ;  /* 0x0000000c08127225 */ /* 0x000fe200078e0006 */
[----:B------:R-:W-:-:S02]  /*1bb0*/  SHF.L.U64.HI R15, R12, 0x3, R13 ;  /* 0x000000030c0f7819 */ /* 0x000fc4000001020d */
[----:B------:R-:W-:Y:S01]  /*1bc0*/  P2R R3, PR, RZ, 0x8 ;  /* 0x00000008ff037803 */ /* 0x000fe20000000000 */
[----:B------:R-:W-:Y:S01]  /*1bd0*/  IMAD R21, R8, R13, R2 ;  /* 0x0000000d08157224 */ /* 0x000fe200078e0202 */
[----:B------:R-:W-:Y:S01]  /*1be0*/  ISETP.GT.AND P0, PT, R0, RZ, P3 ;  /* 0x000000ff0000720c */ /* 0x000fe20001f04270 */
[----:B------:R-:W-:Y:S02]  /*1bf0*/  IMAD.SHL.U32 R16, R12, 0x8, RZ ;  /* 0x000000080c107824 */ /* 0x000fe400078e00ff */
[----:B------:R-:W-:Y:S01]  /*1c00*/  IMAD.IADD R21, R19, 0x1, R21 ;  /* 0x0000000113157824 */ /* 0x000fe200078e0215 */
[----:B------:R-:W-:Y:S09]  /*1c10*/  @!P1 BRA `(.L_x_21) ;  /* 0x0000006c00cc9947 */ /* 0x000ff20003800000 */
[----:B------:R-:W-:Y:S01]  /*1c20*/  ULDC.64 UR4, c[0x0][0x5b0] ;  /* 0x00016c0000047ab9 */ /* 0x000fe20000000a00 */
[----:B------:R-:W-:Y:S01]  /*1c30*/  ULDC.64 UR8, c[0x0][0x5a8] ;  /* 0x00016a0000087ab9 */ /* 0x000fe20000000a00 */
[----:B------:R-:W-:Y:S01]  /*1c40*/  IMAD R17, R9, UR4, RZ ;  /* 0x0000000409117c24 */ /* 0x000fe2000f8e02ff */
[----:B------:R-:W-:Y:S01]  /*1c50*/  ULDC.64 UR6, c[0x0][0x5c8] ;  /* 0x0001720000067ab9 */ /* 0x000fe20000000a00 */
[----:B------:R-:W-:-:S04]  /*1c60*/  IMAD.WIDE.U32 R2, R8, UR4, R6 ;  /* 0x0000000408027c25 */ /* 0x000fc8000f8e0006 */
[----:B------:R-:W-:Y:S01]  /*1c70*/  IMAD R17, R8, UR5, R17 ;  /* 0x0000000508117c24 */ /* 0x000fe2000f8e0211 */
[----:B------:R-:W-:-:S03]  /*1c80*/  LEA R4, P1, R2, UR8, 0x1 ;  /* 0x0000000802047c11 */ /* 0x000fc6000f8208ff */
[----:B------:R-:W-:-:S05]  /*1c90*/  IMAD.IADD R3, R3, 0x1, R17 ;  /* 0x0000000103037824 */ /* 0x000fca00078e0211 */
[----:B------:R-:W-:-:S05]  /*1ca0*/  LEA.HI.X R5, R2, UR9, R3, 0x1, P1 ;  /* 0x0000000902057c11 */ /* 0x000fca00088f0c03 */
[----:B------:R-:W2:Y:S01]  /*1cb0*/  @P0 LDG.E.LTC128B.U16 R19, desc[UR14][R4.64] ;  /* 0x0000000e04130981 */ /* 0x000ea2000c1e1520 */
[----:B------:R-:W-:Y:S01]  /*1cc0*/  ISETP.GT.AND P6, PT, R10, 0x1, PT ;  /* 0x000000010a00780c */ /* 0x000fe20003fc4270 */
[----:B------:R-:W-:Y:S01]  /*1cd0*/  BSSY B0, `(.L_x_22) ;  /* 0x000000e000007945 */ /* 0x000fe20003800000 */
[----:B------:R-:W-:Y:S02]  /*1ce0*/  LEA R2, P2, R18, UR6, 0x1 ;  /* 0x0000000612027c11 */ /* 0x000fe4000f8408ff */
[----:B------:R-:W-:Y:S01]  /*1cf0*/  ISETP.GT.AND P1, PT, R0, RZ, P6 ;  /* 0x000000ff0000720c */ /* 0x000fe20003724270 */
[----:B--2---:R-:W-:-:S05]  /*1d00*/  HADD2.F32 R3, -RZ, R19.H0_H0 ;  /* 0x20000013ff037230 */ /* 0x004fca0000004100 */
[----:B------:R-:W-:-:S04]  /*1d10*/  FMUL R3, R3, R14 ;  /* 0x0000000e03037220 */ /* 0x000fc80000400000 */
[----:B------:R-:W-:-:S05]  /*1d20*/  FFMA R3, R120, R11, R3 ;  /* 0x0000000b78037223 */ /* 0x000fca0000000003 */
[----:B------:R-:W-:Y:S02]  /*1d30*/  F2FP.F16.F32.PACK_AB R20, RZ, R3 ;  /* 0x00000003ff14723e */ /* 0x000fe400000000ff */
[----:B------:R-:W-:Y:S02]  /*1d40*/  P2R R3, PR, RZ, 0x40 ;  /* 0x00000040ff037803 */ /* 0x000fe40000000000 */
[----:B------:R-:W-:Y:S02]  /*1d50*/  LEA.HI.X R3, R18, UR7, R21, 0x1, P2 ;  /* 0x0000000712037c11 */ /* 0x000fe400090f0c15 */
[----:B------:R-:W-:Y:S02]  /*1d60*/  PRMT R18, R20, 0x7610, R18 ;  /* 0x0000761014127816 */ /* 0x000fe40000000012 */
[----:B------:R-:W-:-:S03]  /*1d70*/  PRMT R20, R19, 0x7610, R20 ;  /* 0x0000761013147816 */ /* 0x000fc60000000014 */
[----:B------:R0:W-:Y:S01]  /*1d80*/  @P0 STG.E.U16 desc[UR14][R2.64], R18 ;  /* 0x0000001202000986 */ /* 0x0001e2000c10150e */
[----:B------:R-:W-:Y:S05]  /*1d90*/  @!P1 BRA `(.L_x_23) ;  /* 0x0000000000049947 */ /* 0x000fea0003800000 */
[----:B------:R1:W5:Y:S02]  /*1da0*/  LDG.E.LTC128B.U16 R20, desc[UR14][R4.64+0x2] ;  /* 0x0000020e04147981 */ /* 0x000364000c1e1520 */
.L_x_23:
[----:B------:R-:W-:Y:S05]  /*1db0*/  BSYNC B0 ;  /* 0x0000000000007941 */ /* 0x000fea0003800000 */
.L_x_22:
[----:B------:R-:W-:Y:S01]  /*1dc0*/  USHF.L.U32 UR6, UR4, 0x3, URZ ;  /* 0x0000000304067899 */ /* 0x000fe2000800063f */
[----:B-----5:R-:W-:Y:S01]  /*1dd0*/  HADD2.F32 R9, -RZ, R20.H0_H0 ;  /* 0x20000014ff097230 */ /* 0x020fe20000004100 */
[----:B------:R-:W-:Y:S01]  /*1de0*/  USHF.L.U64.HI UR7, UR4, 0x3, UR5 ;  /* 0x0000000304077899 */ /* 0x000fe20008010205 */
[----:B------:R-:W-:-:S03]  /*1df0*/  ISETP.GT.AND P0, PT, R0, 0x8, P3 ;  /* 0x000000080000780c */ /* 0x000fc60001f04270 */
[----:B0-----:R-:W-:Y:S02]  /*1e00*/  IMAD.U32 R18, RZ, RZ, UR6 ;  /* 0x00000006ff127e24 */ /* 0x001fe4000f8e00ff */
[----:B------:R-:W-:Y:S01]  /*1e10*/  FMUL R22, R9, R14 ;  /* 0x0000000e09167220 */ /* 0x000fe20000400000 */
[----:B------:R-:W-:-:S03]  /*1e20*/  IMAD.U32 R19, RZ, RZ, UR7 ;  /* 0x00000007ff137e24 */ /* 0x000fc6000f8e00ff */
[----:B------:R-:W-:Y:S01]  /*1e30*/  FFMA R22, R121, R11, R22 ;  /* 0x0000000b79167223 */ /* 0x000fe20000000016 */
[----:B------:R-:W-:-:S04]  /*1e40*/  IMAD.WIDE.U32 R8, R8, UR4, R18 ;  /* 0x0000000408087c25 */ /* 0x000fc8000f8e0012 */
[----:B------:R-:W-:Y:S02]  /*1e50*/  F2FP.F16.F32.PACK_AB R22, RZ, R22 ;  /* 0x00000016ff16723e */ /* 0x000fe400000000ff */
[----:B------:R-:W-:-:S03]  /*1e60*/  IADD3 R6, P2, R6, R8, RZ ;  /* 0x0000000806067210 */ /* 0x000fc60007f5e0ff */
[----:B------:R0:W-:Y:S01]  /*1e70*/  @P1 STG.E.U16 desc[UR14][R2.64+0x2], R22 ;  /* 0x0000021602001986 */ /* 0x0001e2000c10150e */
[----:B------:R-:W-:Y:S02]  /*1e80*/  IADD3.X R7, R7, R17, R9, P2, !PT ;  /* 0x0000001107077210 */ /* 0x000fe400017fe409 */
[----:B------:R-:W-:-:S04]  /*1e90*/  LEA R8, P2, R6, UR8, 0x1 ;  /* 0x0000000806087c11 */ /* 0x000fc8000f8408ff */
[----:B------:R-:W-:-:S05]  /*1ea0*/  LEA.HI.X R9, R6, UR9, R7, 0x1, P2 ;  /* 0x0000000906097c11 */ /* 0x000fca00090f0c07 */
[----:B------:R-:W2:Y:S01]  /*1eb0*/  @P0 LDG.E.LTC128B.U16 R20, desc[UR14][R8.64] ;  /* 0x0000000e08140981 */ /* 0x000ea2000c1e1520 */
[C---:B------:R-:W-:Y:S01]  /*1ec0*/  SHF.L.U64.HI R15, R16.reuse, 0x1, R15 ;  /* 0x00000001100f7819 */ /* 0x040fe2000001020f */
[----:B------:R-:W-:Y:S01]  /*1ed0*/  BSSY B0, `(.L_x_24) ;  /* 0x000000b000007945 */ /* 0x000fe20003800000 */
[----:B------:R-:W-:Y:S02]  /*1ee0*/  LEA R6, P2, R16, R2, 0x1 ;  /* 0x0000000210067211 */ /* 0x000fe400078408ff */
[----:B------:R-:W-:Y:S01]  /*1ef0*/  ISETP.GT.AND P1, PT, R0, 0x8, P6 ;  /* 0x000000080000780c */ /* 0x000fe20003724270 */
[----:B--2---:R-:W-:-:S05]  /*1f00*/  HADD2.F32 R7, -RZ, R20.H0_H0 ;  /* 0x20000014ff077230 */ /* 0x004fca0000004100 */
[----:B------:R-:W-:-:S04]  /*1f10*/  FMUL R7, R7, R14 ;  /* 0x0000000e07077220 */ /* 0x000fc80000400000 */
[----:B------:R-:W-:-:S05]  /*1f20*/  FFMA R7, R122, R11, R7 ;  /* 0x0000000b7a077223 */ /* 0x000fca0000000007 */
[----:B------:R-:W-:Y:S01]  /*1f30*/  F2FP.F16.F32.PACK_AB R16, RZ, R7 ;  /* 0x00000007ff10723e */ /* 0x000fe200000000ff */
[----:B------:R-:W-:-:S05]  /*1f40*/  IMAD.X R7, R15, 0x1, R3, P2 ;  /* 0x000000010f077824 */ /* 0x000fca00010e0603 */
[----:B------:R0:W-:Y:S01]  /*1f50*/  @P0 STG.E.U16 desc[UR14][R6.64], R16 ;  /* 0x0000001006000986 */ /* 0x0001e2000c10150e */
[----:B------:R-:W-:Y:S05]  /*1f60*/  @!P1 BRA `(.L_x_25) ;  /* 0x0000000000049947 */ /* 0x000fea0003800000 */
[----:B------:R2:W5:Y:S02]  /*1f70*/  LDG.E.LTC128B.U16 R20, desc[UR14][R8.64+0x2] ;  /* 0x0000020e08147981 */ /* 0x000564000c1e1520 */
.L_x_25:
[----:B------:R-:W-:Y:S05]  /*1f80*/  BSYNC B0 ;  /* 0x0000000000007941 */ /* 0x000fea0003800000 */
.L_x_24:
[----:B-----5:R-:W-:Y:S01]  /*1f90*/  HADD2.F32 R15, -RZ, R20.H0_H0 ;  /* 0x20000014ff0f7230 */ /* 0x020fe20000004100 */
[----:B------:R-:W-:Y:S01]  /*1fa0*/  ISETP.GT.AND P3, PT, R10, 0x8, PT ;  /* 0x000000080a00780c */ /* 0x000fe20003f64270 */
[----:B------:R-:W-:Y:S03]  /*1fb0*/  BSSY B0, `(.L_x_26) ;  /* 0x0000009000007945 */ /* 0x000fe60003800000 */
[----:B0-----:R-:W-:Y:S01]  /*1fc0*/  FMUL R16, R15, R14 ;  /* 0x0000000e0f107220 */ /* 0x001fe20000400000 */
[----:B------:R-:W-:Y:S02]  /*1fd0*/  ISETP.GT.AND P0, PT, R0, RZ, P3 ;  /* 0x000000ff0000720c */ /* 0x000fe40001f04270 */
[----:B------:R-:W-:Y:S01]  /*1fe0*/  P2R R15, PR, RZ, 0x8 ;  /* 0x00000008ff0f7803 */ /* 0x000fe20000000000 */
[----:B------:R-:W-:-:S05]  /*1ff0*/  FFMA R16, R123, R11, R16 ;  /* 0x0000000b7b107223 */ /* 0x000fca0000000010 */
[----:B------:R-:W-:-:S05]  /*2000*/  F2FP.F16.F32.PACK_AB R16, RZ, R16 ;  /* 0x00000010ff10723e */ /* 0x000fca00000000ff */
[----:B------:R0:W-:Y:S01]  /*2010*/  @P1 STG.E.U16 desc[UR14][R6.64+0x2], R16 ;  /* 0x0000021006001986 */ /* 0x0001e2000c10150e */
[----:B------:R-:W-:Y:S05]  /*2020*/  @!P0 BRA `(.L_x_27) ;  /* 0x0000000000048947 */ /* 0x000fea0003800000 */
[----:B------:R3:W5:Y:S02]  /*2030*/  LDG.E.LTC128B.U16 R20, desc[UR14][R4.64+0x10] ;  /* 0x0000100e04147981 */ /* 0x000764000c1e1520 */
.L_x_27:
[----:B------:R-:W-:Y:S05]  /*2040*/  BSYNC B0 ;  /* 0x0000000000007941 */ /* 0x000fea0003800000 */
.L_x_26:
[----:B-----5:R-:W-:Y:S01]  /*2050*/  HADD2.F32 R15, -RZ, R20.H0_H0 ;  /* 0x20000014ff0f7230 */ /* 0x020fe20000004100 */
[----:B------:R-:W-:Y:S01]  /*2060*/  ISETP.GT.AND P2, PT, R10, 0x9, PT ;  /* 0x000000090a00780c */ /* 0x000fe20003f44270 */
[----:B------:R-:W-:Y:S03]  /*2070*/  BSSY B0, `(.L_x_28) ;  /* 0x0000009000007945 */ /* 0x000fe60003800000 */
[----:B------:R-:W-:Y:S01]  /*2080*/  FMUL R15, R15, R14 ;  /* 0x0000000e0f0f7220 */ /* 0x000fe20000400000 */
[----:B------:R-:W-:Y:S02]  /*2090*/  ISETP.GT.AND P1, PT, R0, RZ, P2 ;  /* 0x000000ff0000720c */ /* 0x000fe40001724270 */
[----:B0-----:R-:W-:Y:S01]  /*20a0*/  P2R R16, PR, RZ, 0x4 ;  /* 0x00000004ff107803 */ /* 0x001fe20000000000 */
[----:B------:R-:W-:-:S05]  /*20b0*/  FFMA R15, R124, R11, R15 ;  /* 0x0000000b7c0f7223 */ /* 0x000fca000000000f */
[----:B------:R-:W-:-:S05]  /*20c0*/  F2FP.F16.F32.PACK_AB R15, RZ, R15 ;  /* 0x0000000fff0f723e */ /* 0x000fca00000000ff */
[----:B------:R0:W-:Y:S01]  /*20d0*/  @P0 STG.E.U16 desc[UR14][R2.64+0x10], R15 ;  /* 0x0000100f02000986 */ /* 0x0001e2000c10150e */
[----:B------:R-:W-:Y:S05]  /*20e0*/  @!P1 BRA `(.L_x_29) ;  /* 0x0000000000049947 */ /* 0x000fea0003800000 */
[----:B------:R4:W5:Y:S02]  /*20f0*/  LDG.E.LTC128B.U16 R20, desc[UR14][R4.64+0x12] ;  /* 0x0000120e04147981 */ /* 0x000964000c1e1520 */
.L_x_29:
[----:B------:R-:W-:Y:S05]  /*2100*/  BSYNC B0 ;  /* 0x0000000000007941 */ /* 0x000fea0003800000 */
.L_x_28:
[----:B0----5:R-:W-:Y:S01]  /*2110*/  HADD2.F32 R15, -RZ, R20.H0_H0 ;  /* 0x20000014ff0f7230 */ /* 0x021fe20000004100 */
[----:B------:R-:W-:Y:S01]  /*2120*/  ISETP.GT.AND P0, PT, R0, 0x8, P3 ;  /* 0x000000080000780c */ /* 0x000fe20001f04270 */
[----:B------:R-:W-:Y:S03]  /*2130*/  BSSY B0, `(.L_x_30) ;  /* 0x0000007000007945 */ /* 0x000fe60003800000 */
[----:B------:R-:W-:-:S04]  /*2140*/  FMUL R16, R15, R14 ;  /* 0x0000000e0f107220 */ /* 0x000fc80000400000 */
[----:B------:R-:W-:-:S05]  /*2150*/  FFMA R16, R125, R11, R16 ;  /* 0x0000000b7d107223 */ /* 0x000fca0000000010 */
[----:B------:R-:W-:-:S05]  /*2160*/  F2FP.F16.F32.PACK_AB R16, RZ, R16 ;  /* 0x00000010ff10723e */ /* 0x000fca00000000ff */
[----:B------:R0:W-:Y:S01]  /*2170*/  @P1 STG.E.U16 desc[UR14][R2.64+0x12], R16 ;  /* 0x0000121002001986 */ /* 0x0001e2000c10150e */
[----:B------:R-:W-:Y:S05]  /*2180*/  @!P0 BRA `(.L_x_31) ;  /* 0x0000000000048947 */ /* 0x000fea0003800000 */
[----:B------:R0:W5:Y:S02]  /*2190*/  LDG.E.LTC128B.U16 R20, desc[UR14][R8.64+0x10] ;  /* 0x0000100e08147981 */ /* 0x000164000c1e1520 */
.L_x_31:
[----:B------:R-:W-:Y:S05]  /*21a0*/  BSYNC B0 ;  /* 0x0000000000007941 */ /* 0x000fea0003800000 */
.L_x_30:
[----:B-----5:R-:W-:Y:S01]  /*21b0*/  HADD2.F32 R15, -RZ, R20.H0_H0 ;  /* 0x20000014ff0f7230 */ /* 0x020fe20000004100 */
        /* <DEDUP_REMOVED lines=8> */
.L_x_33:
[----:B------:R-:W-:Y:S05]  /*2240*/  BSYNC B0 ;  /* 0x0000000000007941 */ /* 0x000fea0003800000 */
.L_x_32:
[----:B0----5:R-:W-:Y:S01]  /*2250*/  HADD2.F32 R15, -RZ, R20.H0_H0 ;  /* 0x20000014ff0f7230 */ /* 0x021fe20000004100 */
[----:B------:R-:W-:Y:S01]  /*2260*/  ISETP.GT.AND P2, PT, R10, 0x10, PT ;  /* 0x000000100a00780c */ /* 0x000fe20003f44270 */
[----:B------:R-:W-:Y:S03]  /*2270*/  BSSY B0, `(.L_x_34) ;  /* 0x0000009000007945 */ /* 0x000fe60003800000 */
[----:B------:R-:W-:Y:S01]  /*2280*/  FMUL R16, R15, R14 ;  /* 0x0000000e0f107220 */ /* 0x000fe20000400000 */
[----:B------:R-:W-:Y:S02]  /*2290*/  ISETP.GT.AND P0, PT, R0, RZ, P2 ;  /* 0x000000ff0000720c */ /* 0x000fe40001704270 */
[----:B------:R-:W-:Y:S01]  /*22a0*/  P2R R15, PR, RZ, 0x4 ;  /* 0x00000004ff0f7803 */ /* 0x000fe20000000000 */
[----:B------:R-:W-:-:S05]  /*22b0*/  FFMA R16, R127, R11, R16 ;  /* 0x0000000b7f107223 */ /* 0x000fca0000000010 */
[----:B------:R-:W-:-:S05]  /*22c0*/  F2FP.F16.F32.PACK_AB R16, RZ, R16 ;  /* 0x00000010ff10723e */ /* 0x000fca00000000ff */
[----:B------:R0:W-:Y:S01]  /*22d0*/  @P1 STG.E.U16 desc[UR14][R6.64+0x12], R16 ;  /* 0x0000121006001986 */ /* 0x0001e2000c10150e */
[----:B------:R-:W-:Y:S05]  /*22e0*/  @!P0 BRA `(.L_x_35) ;  /* 0x0000000000048947 */ /* 0x000fea0003800000 */
[----:B------:R0:W5:Y:S02]  /*22f0*/  LDG.E.LTC128B.U16 R20, desc[UR14][R4.64+0x20] ;  /* 0x0000200e04147981 */ /* 0x000164000c1e1520 */
.L_x_35:
[----:B------:R-:W-:Y:S05]  /*2300*/  BSYNC B0 ;  /* 0x0000000000007941 */ /* 0x000fea0003800000 */
.L_x_34:
[----:B-----5:R-:W-:Y:S01]  /*2310*/  HADD2.F32 R15, -RZ, R20.H0_H0 ;  /* 0x20000014ff0f7230 */ /* 0x020fe20000004100 */
[----:B------:R-:W-:Y:S01]  /*2320*/  ISETP.GT.AND P1, PT, R10, 0x11, PT ;  /* 0x000000110a00780c */ /* 0x000fe20003f24270 */
[----:B------:R-:W-:Y:S03]  /*2330*/  BSSY B0, `(.L_x_36) ;  /* 0x0000009000007945 */ /* 0x000fe60003800000 */
[----:B------:R-:W-:-:S04]  /*2340*/  FMUL R15, R15, R14 ;  /* 0x0000000e0f0f7220 */ /* 0x000fc80000400000 */
[----:B------:R-:W-:-:S05]  /*2350*/  FFMA R15, R128, R11, R15 ;  /* 0x0000000b800f7223 */ /* 0x000fca000000000f */
[----:B------:R-:W-:-:S05]  /*2360*/  F2FP.F16.F32.PACK_AB R15, RZ, R15 ;  /* 0x0000000fff0f723e */ /* 0x000fca00000000ff */
[----:B------:R1:W-:Y:S01]  /*2370*/  @P0 STG.E.U16 desc[UR14][R2.64+0x20], R15 ;  /* 0x0000200f02000986 */ /* 0x0003e2000c10150e */
[----:B------:R-:W-:Y:S02]  /*2380*/  ISETP.GT.AND P0, PT, R0, RZ, P1 ;  /* 0x000000ff0000720c */ /* 0x000fe40000f04270 */
[----:B-1----:R-:W-:-:S11]  /*2390*/  P2R R15, PR, RZ, 0x2 ;  /* 0x00000002ff0f7803 */ /* 0x002fd60000000000 */
[----:B------:R-:W-:Y:S05]  /*23a0*/  @!P0 BRA `(.L_x_37) ;  /* 0x0000000000048947 */ /* 0x000fea0003800000 */
[----:B------:R1:W5:Y:S02]  /*23b0*/  LDG.E.LTC128B.U16 R20, desc[UR14][R4.64+0x22] ;  /* 0x0000220e04147981 */ /* 0x000364000c1e1520 */
.L_x_37:
[----:B------:R-:W-:Y:S05]  /*23c0*/  BSYNC B0 ;  /* 0x0000000000007941 */ /* 0x000fea0003800000 */
.L_x_36:
[----:B-----5:R-:W-:Y:S01]  /*23d0*/  HADD2.F32 R15, -RZ, R20.H0_H0 ;  /* 0x20000014ff0f7230 */ /* 0x020fe20000004100 */
[----:B------:R-:W-:Y:S04]  /*23e0*/  BSSY B0, `(.L_x_38) ;  /* 0x0000008000007945 */ /* 0x000fe80003800000 */
[----:B0-----:R-:W-:-:S04]  /*23f0*/  FMUL R16, R15, R14 ;  /* 0x0000000e0f107220 */ /* 0x001fc80000400000 */
[----:B------:R-:W-:-:S05]  /*2400*/  FFMA R16, R129, R11, R16 ;  /* 0x0000000b81107223 */ /* 0x000fca0000000010 */
[----:B------:R-:W-:-:S05]  /*2410*/  F2FP.F16.F32.PACK_AB R16, RZ, R16 ;  /* 0x00000010ff10723e */ /* 0x000fca00000000ff */
[----:B------:R0:W-:Y:S01]  /*2420*/  @P0 STG.E.U16 desc[UR14][R2.64+0x22], R16 ;  /* 0x0000221002000986 */ /* 0x0001e2000c10150e */
[----:B------:R-:W-:-:S13]  /*2430*/  ISETP.GT.AND P0, PT, R0, 0x8, P2 ;  /* 0x000000080000780c */ /* 0x000fda0001704270 */
[----:B0-----:R-:W-:Y:S05]  /*2440*/  @!P0 BRA `(.L_x_39) ;  /* 0x0000000000048947 */ /* 0x001fea0003800000 */
[----:B------:R0:W5:Y:S02]  /*2450*/  LDG.E.LTC128B.U16 R20, desc[UR14][R8.64+0x20] ;  /* 0x0000200e08147981 */ /* 0x000164000c1e1520 */
.L_x_39:
[----:B------:R-:W-:Y:S05]  /*2460*/  BSYNC B0 ;  /* 0x0000000000007941 */ /* 0x000fea0003800000 */
.L_x_38:
[----:B-----5:R-:W-:Y:S01]  /*2470*/  HADD2.F32 R15, -RZ, R20.H0_H0 ;  /* 0x20000014ff0f7230 */ /* 0x020fe20000004100 */
[----:B------:R-:W-:Y:S04]  /*2480*/  BSSY B0, `(.L_x_40) ;  /* 0x0000008000007945 */ /* 0x000fe80003800000 */
[----:B------:R-:W-:-:S04]  /*2490*/  FMUL R15, R15, R14 ;  /* 0x0000000e0f0f7220 */ /* 0x000fc80000400000 */
[----:B------:R-:W-:-:S05]  /*24a0*/  FFMA R15, R130, R11, R15 ;  /* 0x0000000b820f7223 */ /* 0x000fca000000000f */
[----:B------:R-:W-:-:S05]  /*24b0*/  F2FP.F16.F32.PACK_AB R15, RZ, R15 ;  /* 0x0000000fff0f723e */ /* 0x000fca00000000ff */
[----:B------:R0:W-:Y:S01]  /*24c0*/  @P0 STG.E.U16 desc[UR14][R6.64+0x20], R15 ;  /* 0x0000200f06000986 */ /* 0x0001e2000c10150e */
[----:B------:R-:W-:-:S13]  /*24d0*/  ISETP.GT.AND P0, PT, R0, 0x8, P1 ;  /* 0x000000080000780c */ /* 0x000fda0000f04270 */
[----:B0-----:R-:W-:Y:S05]  /*24e0*/  @!P0 BRA `(.L_x_41) ;  /* 0x0000000000048947 */ /* 0x001fea0003800000 */
[----:B------:R0:W5:Y:S02]  /*24f0*/  LDG.E.LTC128B.U16 R20, desc[UR14][R8.64+0x22] ;  /* 0x0000220e08147981 */ /* 0x000164000c1e1520 */
.L_x_41:
[----:B------:R-:W-:Y:S05]  /*2500*/  BSYNC B0 ;  /* 0x0000000000007941 */ /* 0x000fea0003800000 */
.L_x_40:
[----:B-----5:R-:W-:Y:S01]  /*2510*/  HADD2.F32 R15, -RZ, R20.H0_H0 ;  /* 0x20000014ff0f7230 */ /* 0x020fe20000004100 */
[C---:B------:R-:W-:Y:S01]  /*2520*/  SHF.L.U64.HI R21, R12.reuse, 0x7, R13 ;  /* 0x000000070c157819 */ /* 0x040fe2000001020d */
[----:B------:R-:W-:Y:S01]  /*2530*/  IMAD.SHL.U32 R17, R12, 0x80, RZ ;  /* 0x000000800c117824 */ /* 0x000fe200078e00ff */
[----:B------:R-:W-:Y:S01]  /*2540*/  ISETP.GT.AND P2, PT, R10, 0x18, PT ;  /* 0x000000180a00780c */ /* 0x000fe20003f44270 */
[----:B------:R-:W-:Y:S01]  /*2550*/  BSSY B0, `(.L_x_42) ;  /* 0x000000e000007945 */ /* 0x000fe20003800000 */
[----:B------:R-:W-:Y:S02]  /*2560*/  FMUL R16, R15, R14 ;  /* 0x0000000e0f107220 */ /* 0x000fe40000400000 */
[----:B------:R-:W-:Y:S02]  /*2570*/  LOP3.LUT R15, R17, 0x2, RZ, 0xfc, !PT ;  /* 0x00000002110f7812 */ /* 0x000fe400078efcff */
[----:B------:R-:W-:-:S05]  /*2580*/  FFMA R16, R131, R11, R16 ;  /* 0x0000000b83107223 */ /* 0x000fca0000000010 */
[----:B------:R-:W-:-:S05]  /*2590*/  F2FP.F16.F32.PACK_AB R16, RZ, R16 ;  /* 0x00000010ff10723e */ /* 0x000fca00000000ff */
[----:B------:R1:W-:Y:S01]  /*25a0*/  @P0 STG.E.U16 desc[UR14][R6.64+0x22], R16 ;  /* 0x0000221006000986 */ /* 0x0003e2000c10150e */
[----:B------:R-:W-:-:S05]  /*25b0*/  IADD3 R124, P0, R15, R2, RZ ;  /* 0x000000020f7c7210 */ /* 0x000fca0007f1e0ff */
[----:B------:R-:W-:Y:S01]  /*25c0*/  IMAD.X R125, R21, 0x1, R3, P0 ;  /* 0x00000001157d7824 */ /* 0x000fe200000e0603 */
[----:B------:R-:W-:-:S05]  /*25d0*/  IADD3 R12, P0, R17, R2, RZ ;  /* 0x00000002110c7210 */ /* 0x000fca0007f1e0ff */
[----:B------:R-:W-:Y:S01]  /*25e0*/  IMAD.X R13, R21, 0x1, R3, P0 ;  /* 0x00000001150d7824 */ /* 0x000fe200000e0603 */
[----:B------:R-:W-:Y:S02]  /*25f0*/  ISETP.GT.AND P0, PT, R0, RZ, P2 ;  /* 0x000000ff0000720c */ /* 0x000fe40001704270 */
[----:B-1----:R-:W-:-:S11]  /*2600*/  P2R R16, PR, RZ, 0x4 ;  /* 0x00000004ff107803 */ /* 0x002fd60000000000 */
[----:B------:R-:W-:Y:S05]  /*2610*/  @!P0 BRA `(.L_x_43) ;  /* 0x0000000000048947 */ /* 0x000fea0003800000 */
[----:B------:R1:W5:Y:S02]  /*2620*/  LDG.E.LTC128B.U16 R20, desc[UR14][R4.64+0x30] ;  /* 0x0000300e04147981 */ /* 0x000364000c1e1520 */
.L_x_43:
[----:B------:R-:W-:Y:S05]  /*2630*/  BSYNC B0 ;  /* 0x0000000000007941 */ /* 0x000fea0003800000 */
.L_x_42:
[----:B-----5:R-:W-:Y:S01]  /*2640*/  HADD2.F32 R19, -RZ, R20.H0_H0 ;  /* 0x20000014ff137230 */ /* 0x020fe20000004100 */
[----:B------:R-:W-:Y:S01]  /*2650*/  ISETP.GT.AND P1, PT, R10, 0x19, PT ;  /* 0x000000190a00780c */ /* 0x000fe20003f24270 */
[----:B------:R-:W-:Y:S03]  /*2660*/  BSSY B0, `(.L_x_44) ;  /* 0x0000009000007945 */ /* 0x000fe60003800000 */
[----:B------:R-:W-:Y:S01]  /*2670*/  FMUL R19, R19, R14 ;  /* 0x0000000e13137220 */ /* 0x000fe20000400000 */
[----:B------:R-:W-:-:S03]  /*2680*/  P2R R16, PR, RZ, 0x2 ;  /* 0x00000002ff107803 */ /* 0x000fc60000000000 */
[----:B------:R-:W-:-:S05]  /*2690*/  FFMA R19, R132, R11, R19 ;  /* 0x0000000b84137223 */ /* 0x000fca0000000013 */
[----:B------:R-:W-:-:S05]  /*26a0*/  F2FP.F16.F32.PACK_AB R19, RZ, R19 ;  /* 0x00000013ff13723e */ /* 0x000fca00000000ff */
[----:B------:R0:W-:Y:S01]  /*26b0*/  @P0 STG.E.U16 desc[UR14][R2.64+0x30], R19 ;  /* 0x0000301302000986 */ /* 0x0001e2000c10150e */
[----:B------:R-:W-:-:S13]  /*26c0*/  ISETP.GT.AND P0, PT, R0, RZ, P1 ;  /* 0x000000ff0000720c */ /* 0x000fda0000f04270 */
[----:B0-----:R-:W-:Y:S05]  /*26d0*/  @!P0 BRA `(.L_x_45) ;  /* 0x0000000000048947 */ /* 0x001fea0003800000 */
[----:B------:R0:W5:Y:S02]  /*26e0*/  LDG.E.LTC128B.U16 R20, desc[UR14][R4.64+0x32] ;  /* 0x0000320e04147981 */ /* 0x000164000c1e1520 */
.L_x_45:
[----:B------:R-:W-:Y:S05]  /*26f0*/  BSYNC B0 ;  /* 0x0000000000007941 */ /* 0x000fea0003800000 */
.L_x_44:
        /* <DEDUP_REMOVED lines=9> */
.L_x_47:
[----:B------:R-:W-:Y:S05]  /*2790*/  BSYNC B0 ;  /* 0x0000000000007941 */ /* 0x000fea0003800000 */
.L_x_46:
        /* <DEDUP_REMOVED lines=9> */
.L_x_49:
[----:B------:R-:W-:Y:S05]  /*2830*/  BSYNC B0 ;  /* 0x0000000000007941 */ /* 0x000fea0003800000 */
.L_x_48:
        /* <DEDUP_REMOVED lines=11> */
.L_x_51:
[----:B------:R-:W-:Y:S05]  /*28f0*/  BSYNC B0 ;  /* 0x0000000000007941 */ /* 0x000fea0003800000 */
.L_x_50:
        /* <DEDUP_REMOVED lines=11> */
.L_x_53:
[----:B------:R-:W-:Y:S05]  /*29b0*/  BSYNC B0 ;  /* 0x0000000000007941 */ /* 0x000fea0003800000 */
.L_x_52:
        /* <DEDUP_REMOVED lines=9> */
.L_x_55:
[----:B------:R-:W-:Y:S05]  /*2a50*/  BSYNC B0 ;  /* 0x0000000000007941 */ /* 0x000fea0003800000 */
.L_x_54:
        /* <DEDUP_REMOVED lines=9> */
.L_x_57:
[----:B------:R-:W-:Y:S05]  /*2af0*/  BSYNC B0 ;  /* 0x0000000000007941 */ /* 0x000fea0003800000 */
.L_x_56:
        /* <DEDUP_REMOVED lines=11> */
.L_x_59:
[----:B------:R-:W-:Y:S05]  /*2bb0*/  BSYNC B0 ;  /* 0x0000000000007941 */ /* 0x000fea0003800000 */
.L_x_58:
[----:B-----5:R-:W-:Y:S01]  /*2bc0*/  HADD2.F32 R19, -RZ, R20.H0_H0 ;  /* 0x20000014ff137230 */ /* 0x020fe20000004100 */
[----:B------:R-:W-:Y:S01]  /*2bd0*/  ISETP.GT.AND P4, PT, R10, 0x29, PT ;  /* 0x000000290a00780c */ /* 0x000fe20003f84270 */
[----:B------:R-:W-:Y:S03]  /*2be0*/  BSSY B0, `(.L_x_60) ;  /* 0x0000008000007945 */ /* 0x000fe60003800000 */
[----:B------:R-:W-:-:S04]  /*2bf0*/  FMUL R19, R19, R14 ;  /* 0x0000000e13137220 */ /* 0x000fc80000400000 */
[----:B------:R-:W-:-:S05]  /*2c00*/  FFMA R19, R140, R11, R19 ;  /* 0x0000000b8c137223 */ /* 0x000fca0000000013 */
[----:B------:R-:W-:-:S05]  /*2c10*/  F2FP.F16.F32.PACK_AB R19, RZ, R19 ;  /* 0x00000013ff13723e */ /* 0x000fca00000000ff */
[----:B------:R0:W-:Y:S01]  /*2c20*/  @P0 STG.E.U16 desc[UR14][R2.64+0x50], R19 ;  /* 0x0000501302000986 */ /* 0x0001e2000c10150e */
[----:B------:R-:W-:-:S13]  /*2c30*/  ISETP.GT.AND P0, PT, R0, RZ, P4 ;  /* 0x000000ff0000720c */ /* 0x000fda0002704270 */
[----:B0-----:R-:W-:Y:S05]  /*2c40*/  @!P0 BRA `(.L_x_61) ;  /* 0x0000000000048947 */ /* 0x001fea0003800000 */
[----:B------:R0:W5:Y:S02]  /*2c50*/  LDG.E.LTC128B.U16 R20, desc[UR14][R4.64+0x52] ;  /* 0x0000520e04147981 */ /* 0x000164000c1e1520 */
.L_x_61:
[----:B------:R-:W-:Y:S05]  /*2c60*/  BSYNC B0 ;  /* 0x0000000000007941 */ /* 0x000fea0003800000 */
.L_x_60:
        /* <DEDUP_REMOVED lines=9> */
.L_x_63:
[----:B------:R-:W-:Y:S05]  /*2d00*/  BSYNC B0 ;  /* 0x0000000000007941 */ /* 0x000fea0003800000 */
.L_x_62:
        /* <DEDUP_REMOVED lines=9> */
.L_x_65:
[----:B------:R-:W-:Y:S05]  /*2da0*/  BSYNC B0 ;  /* 0x0000000000007941 */ /* 0x000fea0003800000 */
.L_x_64:
        /* <DEDUP_REMOVED lines=10> */
.L_x_67:
[----:B------:R-:W-:Y:S05]  /*2e50*/  BSYNC B0 ;  /* 0x0000000000007941 */ /* 0x000fea0003800000 */
.L_x_66:
        /* <DEDUP_REMOVED lines=10> */
.L_x_69:
[----:B------:R-:W-:Y:S05]  /*2f00*/  BSYNC B0 ;  /* 0x0000000000007941 */ /* 0x000fea0003800000 */
.L_x_68:
        /* <DEDUP_REMOVED lines=9> */
.L_x_71:
[----:B------:R-:W-:Y:S05]  /*2fa0*/  BSYNC B0 ;  /* 0x0000000000007941 */ /* 0x000fea0003800000 */
.L_x_70:
        /* <DEDUP_REMOVED lines=9> */
.L_x_73:
[----:B------:R-:W-:Y:S05]  /*3040*/  BSYNC B0 ;  /* 0x0000000000007941 */ /* 0x000fea0003800000 */
.L_x_72:
        /* <DEDUP_REMOVED lines=10> */
.L_x_75:
[----:B------:R-:W-:Y:S05]  /*30f0*/  BSYNC B0 ;  /* 0x0000000000007941 */ /* 0x000fea0003800000 */
.L_x_74:
[----:B-----5:R-:W-:Y:S01]  /*3100*/  HADD2.F32 R19, -RZ, R20.H0_H0 ;  /* 0x20000014ff137230 */ /* 0x020fe20000004100 */
[----:B------:R-:W-:Y:S04]  /*3110*/  BSSY B0, `(.L_x_76) ;  /* 0x0000009000007945 */ /* 0x000fe80003800000 */
[----:B------:R-:W-:-:S04]  /*3120*/  FMUL R19, R19, R14 ;  /* 0x0000000e13137220 */ /* 0x000fc80000400000 */
[----:B------:R-:W-:-:S05]  /*3130*/  FFMA R19, R148, R11, R19 ;  /* 0x0000000b94137223 */ /* 0x000fca0000000013 */
[----:B------:R-:W-:-:S05]  /*3140*/  F2FP.F16.F32.PACK_AB R19, RZ, R19 ;  /* 0x00000013ff13723e */ /* 0x000fca00000000ff */
[----:B------:R0:W-:Y:S01]  /*3150*/  @P0 STG.E.U16 desc[UR14][R2.64+0x70], R19 ;  /* 0x0000701302000986 */ /* 0x0001e2000c10150e */
[----:B------:R-:W-:-:S04]  /*3160*/  ISETP.GT.AND P0, PT, R10, 0x39, PT ;  /* 0x000000390a00780c */ /* 0x000fc80003f04270 */
[----:B------:R-:W-:-:S13]  /*3170*/  ISETP.GT.AND P5, PT, R0, RZ, P0 ;  /* 0x000000ff0000720c */ /* 0x000fda00007a4270 */
[----:B0-----:R-:W-:Y:S05]  /*3180*/  @!P5 BRA `(.L_x_77) ;  /* 0x000000000004d947 */ /* 0x001fea0003800000 */
[----:B------:R0:W5:Y:S02]  /*3190*/  LDG.E.LTC128B.U16 R20, desc[UR14][R4.64+0x72] ;  /* 0x0000720e04147981 */ /* 0x000164000c1e1520 */
.L_x_77:
[----:B------:R-:W-:Y:S05]  /*31a0*/  BSYNC B0 ;  /* 0x0000000000007941 */ /* 0x000fea0003800000 */
.L_x_76:
        /* <DEDUP_REMOVED lines=9> */
.L_x_79:
[----:B------:R-:W-:Y:S05]  /*3240*/  BSYNC B0 ;  /* 0x0000000000007941 */ /* 0x000fea0003800000 */
.L_x_78:
        /* <DEDUP_REMOVED lines=9> */
.L_x_81:
[----:B------:R-:W-:Y:S05]  /*32e0*/  BSYNC B0 ;  /* 0x0000000000007941 */ /* 0x000fea0003800000 */
.L_x_80:
[----:B-----5:R-:W-:Y:S01]  /*32f0*/  HADD2.F32 R19, -RZ, R20.H0_H0 ;  /* 0x20000014ff137230 */ /* 0x020fe20000004100 */
[----:B------:R-:W-:Y:S01]  /*3300*/  LOP3.LUT R123, R17, 0x10, RZ, 0xfc, !PT ;  /* 0x00000010117b7812 */ /* 0x000fe200078efcff */
[----:B------:R-:W-:Y:S02]  /*3310*/  USHF.L.U32 UR22, UR4, 0x7, URZ ;  /* 0x0000000704167899 */ /* 0x000fe4000800063f */
[----:B------:R-:W-:Y:S01]  /*3320*/  USHF.L.U64.HI UR4, UR4, 0x7, UR5 ;  /* 0x0000000704047899 */ /* 0x000fe20008010205 */
[----:B------:R-:W-:-:S04]  /*3330*/  FMUL R16, R19, R14 ;  /* 0x0000000e13107220 */ /* 0x000fc80000400000 */
[----:B------:R-:W-:-:S05]  /*3340*/  FFMA R16, R151, R11, R16 ;  /* 0x0000000b97107223 */ /* 0x000fca0000000010 */
[----:B------:R-:W-:-:S05]  /*3350*/  F2FP.F16.F32.PACK_AB R16, RZ, R16 ;  /* 0x00000010ff10723e */ /* 0x000fca00000000ff */
[----:B------:R1:W-:Y:S01]  /*3360*/  @P5 STG.E.U16 desc[UR14][R6.64+0x72], R16 ;  /* 0x0000721006005986 */ /* 0x0003e2000c10150e */
[----:B------:R-:W-:-:S05]  /*3370*/  IADD3 R126, P5, R123, R2, RZ ;  /* 0x000000027b7e7210 */ /* 0x000fca0007fbe0ff */
[----:B------:R-:W-:Y:S01]  /*3380*/  IMAD.X R127, R21, 0x1, R3, P5 ;  /* 0x00000001157f7824 */ /* 0x000fe200028e0603 */
[----:B------:R-:W-:-:S04]  /*3390*/  IADD3 R18, P5, R4, UR22, RZ ;  /* 0x0000001604127c10 */ /* 0x000fc8000ffbe0ff */
[----:B------:R-:W-:Y:S02]  /*33a0*/  IADD3.X R19, R5, UR4, RZ, P5, !PT ;  /* 0x0000000405137c10 */ /* 0x000fe4000affe4ff */
[----:B------:R-:W-:-:S04]  /*33b0*/  ISETP.GT.AND P5, PT, R10, RZ, PT ;  /* 0x000000ff0a00720c */ /* 0x000fc80003fa4270 */
[----:B------:R-:W-:-:S13]  /*33c0*/  ISETP.GT.AND P5, PT, R0, 0x40, P5 ;  /* 0x000000400000780c */ /* 0x000fda0002fa4270 */
[----:B------:R-:W2:Y:S01]  /*33d0*/  @P5 LDG.E.LTC128B.U16 R20, desc[UR14][R18.64] ;  /* 0x0000000e12145981 */ /* 0x000ea2000c1e1520 */
[----:B------:R-:W-:Y:S01]  /*33e0*/  LOP3.LUT R121, R17, 0x12, RZ, 0xfc, !PT ;  /* 0x0000001211797812 */ /* 0x000fe200078efcff */
[----:B------:R-:W-:Y:S01]  /*33f0*/  ULOP3.LUT UR21, UR22, 0x2, URZ, 0xfc, !UPT ;  /* 0x0000000216157892 */ /* 0x000fe2000f8efc3f */
[----:B--2---:R-:W-:-:S05]  /*3400*/  HADD2.F32 R23, -RZ, R20.H0_H0 ;  /* 0x20000014ff177230 */ /* 0x004fca0000004100 */
[----:B------:R-:W-:-:S04]  /*3410*/  FMUL R23, R23, R14 ;  /* 0x0000000e17177220 */ /* 0x000fc80000400000 */
[----:B------:R-:W-:-:S05]  /*3420*/  FFMA R23, R88, R11, R23 ;  /* 0x0000000b58177223 */ /* 0x000fca0000000017 */
[----:B------:R-:W-:-:S04]  /*3430*/  F2FP.F16.F32.PACK_AB R23, RZ, R23 ;  /* 0x00000017ff17723e */ /* 0x000fc800000000ff */
[----:B------:R-:W-:-:S05]  /*3440*/  PRMT R22, R23, 0x7610, R22 ;  /* 0x0000761017167816 */ /* 0x000fca0000000016 */
[----:B------:R2:W-:Y:S01]  /*3450*/  @P5 STG.E.U16 desc[UR14][R12.64], R22 ;  /* 0x000000160c005986 */ /* 0x0005e2000c10150e */
[----:B------:R-:W-:-:S05]  /*3460*/  IADD3 R128, P5, R121, R2, RZ ;  /* 0x0000000279807210 */ /* 0x000fca0007fbe0ff */
[----:B------:R-:W-:Y:S01]  /*3470*/  IMAD.X R129, R21, 0x1, R3, P5 ;  /* 0x0000000115817824 */ /* 0x000fe200028e0603 */
[----:B------:R-:W-:-:S04]  /*3480*/  IADD3 R130, P5, R4, UR21, RZ ;  /* 0x0000001504827c10 */ /* 0x000fc8000ffbe0ff */
[----:B------:R-:W-:Y:S02]  /*3490*/  IADD3.X R131, R5, UR4, RZ, P5, !PT ;  /* 0x0000000405837c10 */ /* 0x000fe4000affe4ff */
[----:B------:R-:W-:-:S13]  /*34a0*/  ISETP.GT.AND P5, PT, R0, 0x40, P6 ;  /* 0x000000400000780c */ /* 0x000fda00037a4270 */
[----:B------:R-:W3:Y:S01]  /*34b0*/  @P5 LDG.E.LTC128B.U16 R20, desc[UR14][R130.64] ;  /* 0x0000000e82145981 */ /* 0x000ee2000c1e1520 */
[----:B------:R-:W-:Y:S01]  /*34c0*/  BSSY B0, `(.L_x_82) ;  /* 0x000000e000007945 */ /* 0x000fe20003800000 */
[----:B---3--:R-:W-:-:S05]  /*34d0*/  HADD2.F32 R23, -RZ, R20.H0_H0 ;  /* 0x20000014ff177230 */ /* 0x008fca0000004100 */
[----:B-1----:R-:W-:-:S04]  /*34e0*/  FMUL R16, R23, R14 ;  /* 0x0000000e17107220 */ /* 0x002fc80000400000 */
[----:B------:R-:W-:-:S05]  /*34f0*/  FFMA R16, R89, R11, R16 ;  /* 0x0000000b59107223 */ /* 0x000fca0000000010 */
[----:B------:R-:W-:-:S05]  /*3500*/  F2FP.F16.F32.PACK_AB R16, RZ, R16 ;  /* 0x00000010ff10723e */ /* 0x000fca00000000ff */
[----:B------:R1:W-:Y:S01]  /*3510*/  @P5 STG.E.U16 desc[UR14][R124.64], R16 ;  /* 0x000000107c005986 */ /* 0x0003e2000c10150e */
[----:B------:R-:W-:-:S05]  /*3520*/  IADD3 R88, P5, R17, R6, RZ ;  /* 0x0000000611587210 */ /* 0x000fca0007fbe0ff */
[----:B------:R-:W-:Y:S01]  /*3530*/  IMAD.X R89, R21, 0x1, R7, P5 ;  /* 0x0000000115597824 */ /* 0x000fe200028e0607 */
[----:B--2---:R-:W-:-:S04]  /*3540*/  IADD3 R22, P5, R8, UR22, RZ ;  /* 0x0000001608167c10 */ /* 0x004fc8000ffbe0ff */
[----:B------:R-:W-:Y:S02]  /*3550*/  IADD3.X R23, R9, UR4, RZ, P5, !PT ;  /* 0x0000000409177c10 */ /* 0x000fe4000affe4ff */
[----:B------:R-:W-:-:S04]  /*3560*/  ISETP.GT.AND P5, PT, R10, RZ, PT ;  /* 0x000000ff0a00720c */ /* 0x000fc80003fa4270 */
[----:B------:R-:W-:-:S13]  /*3570*/  ISETP.GT.AND P5, PT, R0, 0x48, P5 ;  /* 0x000000480000780c */ /* 0x000fda0002fa4270 */
[----:B-1----:R-:W-:Y:S05]  /*3580*/  @!P5 BRA `(.L_x_83) ;  /* 0x000000000004d947 */ /* 0x002fea0003800000 */
[----:B------:R1:W5:Y:S02]  /*3590*/  LDG.E.LTC128B.U16 R20, desc[UR14][R22.64] ;  /* 0x0000000e16147981 */ /* 0x000364000c1e1520 */
.L_x_83:
[----:B------:R-:W-:Y:S05]  /*35a0*/  BSYNC B0 ;  /* 0x0000000000007941 */ /* 0x000fea0003800000 */
.L_x_82:
[----:B-----5:R-:W-:Y:S01]  /*35b0*/  HADD2.F32 R125, -RZ, R20.H0_H0 ;  /* 0x20000014ff7d7230 */ /* 0x020fe20000004100 */
[----:B------:R-:W-:Y:S04]  /*35c0*/  BSSY B0, `(.L_x_84) ;  /* 0x000000c000007945 */ /* 0x000fe80003800000 */
[----:B------:R-:W-:-:S04]  /*35d0*/  FMUL R125, R125, R14 ;  /* 0x0000000e7d7d7220 */ /* 0x000fc80000400000 */
[----:B------:R-:W-:-:S05]  /*35e0*/  FFMA R125, R90, R11, R125 ;  /* 0x0000000b5a7d7223 */ /* 0x000fca000000007d */
[----:B------:R-:W-:-:S05]  /*35f0*/  F2FP.F16.F32.PACK_AB R125, RZ, R125 ;  /* 0x0000007dff7d723e */ /* 0x000fca00000000ff */
[----:B------:R2:W-:Y:S01]  /*3600*/  @P5 STG.E.U16 desc[UR14][R88.64], R125 ;  /* 0x0000007d58005986 */ /* 0x0005e2000c10150e */
[----:B------:R-:W-:-:S05]  /*3610*/  IADD3 R132, P5, R15, R6, RZ ;  /* 0x000000060f847210 */ /* 0x000fca0007fbe0ff */
[----:B------:R-:W-:Y:S01]  /*3620*/  IMAD.X R133, R21, 0x1, R7, P5 ;  /* 0x0000000115857824 */ /* 0x000fe200028e0607 */
[----:B------:R-:W-:-:S13]  /*3630*/  ISETP.GT.AND P5, PT, R0, 0x48, P6 ;  /* 0x000000480000780c */ /* 0x000fda00037a4270 */
[----:B--2---:R-:W-:Y:S05]  /*3640*/  @!P5 BRA `(.L_x_85) ;  /* 0x00000000000cd947 */ /* 0x004fea0003800000 */
[----:B------:R-:W-:-:S04]  /*3650*/  IADD3 R124, P6, R8, UR21, RZ ;  /* 0x00000015087c7c10 */ /* 0x000fc8000ffde0ff */
[----:B------:R-:W-:-:S05]  /*3660*/  IADD3.X R125, R9, UR4, RZ, P6, !PT ;  /* 0x00000004097d7c10 */ /* 0x000fca000b7fe4ff */
[----:B------:R2:W5:Y:S04]  /*3670*/  LDG.E.LTC128B.U16 R20, desc[UR14][R124.64] ;  /* 0x0000000e7c147981 */ /* 0x000568000c1e1520 */
.L_x_85:
[----:B------:R-:W-:Y:S05]  /*3680*/  BSYNC B0 ;  /* 0x0000000000007941 */ /* 0x000fea0003800000 */
.L_x_84:
[----:B--2--5:R-:W-:Y:S01]  /*3690*/  HADD2.F32 R125, -RZ, R20.H0_H0 ;  /* 0x20000014ff7d7230 */ /* 0x024fe20000004100 */
[----:B------:R-:W-:Y:S01]  /*36a0*/  ULOP3.LUT UR20, UR22, 0x10, URZ, 0xfc, !UPT ;  /* 0x0000001016147892 */ /* 0x000fe2000f8efc3f */
[----:B------:R-:W-:-:S03]  /*36b0*/  ISETP.GT.AND P6, PT, R10, 0x8, PT ;  /* 0x000000080a00780c */ /* 0x000fc60003fc4270 */
[----:B------:R-:W-:-:S04]  /*36c0*/  FMUL R16, R125, R14 ;  /* 0x0000000e7d107220 */ /* 0x000fc80000400000 */
[----:B------:R-:W-:Y:S01]  /*36d0*/  FFMA R16, R91, R11, R16 ;  /* 0x0000000b5b107223 */ /* 0x000fe20000000010 */
[----:B------:R-:W-:-:S04]  /*36e0*/  LOP3.LUT R91, R17, 0x20, RZ, 0xfc, !PT ;  /* 0x00000020115b7812 */ /* 0x000fc800078efcff */
[----:B------:R-:W-:-:S05]  /*36f0*/  F2FP.F16.F32.PACK_AB R16, RZ, R16 ;  /* 0x00000010ff10723e */ /* 0x000fca00000000ff */
[----:B------:R2:W-:Y:S01]  /*3700*/  @P5 STG.E.U16 desc[UR14][R132.64], R16 ;  /* 0x0000001084005986 */ /* 0x0005e2000c10150e */
[----:B------:R-:W-:-:S05]  /*3710*/  IADD3 R130, P5, R91, R2, RZ ;  /* 0x000000025b827210 */ /* 0x000fca0007fbe0ff */
[----:B------:R-:W-:Y:S01]  /*3720*/  IMAD.X R131, R21, 0x1, R3, P5 ;  /* 0x0000000115837824 */ /* 0x000fe200028e0603 */
[----:B------:R-:W-:-:S04]  /*3730*/  IADD3 R134, P5, R4, UR20, RZ ;  /* 0x0000001404867c10 */ /* 0x000fc8000ffbe0ff */
[----:B------:R-:W-:Y:S02]  /*3740*/  IADD3.X R135, R5, UR4, RZ, P5, !PT ;  /* 0x0000000405877c10 */ /* 0x000fe4000affe4ff */
[----:B------:R-:W-:-:S13]  /*3750*/  ISETP.GT.AND P5, PT, R0, 0x40, P6 ;  /* 0x000000400000780c */ /* 0x000fda00037a4270 */
[----:B------:R-:W3:Y:S01]  /*3760*/  @P5 LDG.E.LTC128B.U16 R20, desc[UR14][R134.64] ;  /* 0x0000000e86145981 */ /* 0x000ee2000c1e1520 */
[----:B------:R-:W-:Y:S01]  /*3770*/  ULOP3.LUT UR19, UR22, 0x12, URZ, 0xfc, !UPT ;  /* 0x0000001216137892 */ /* 0x000fe2000f8efc3f */
[----:B---3--:R-:W-:-:S05]  /*3780*/  HADD2.F32 R125, -RZ, R20.H0_H0 ;  /* 0x20000014ff7d7230 */ /* 0x008fca0000004100 */
[----:B------:R-:W-:-:S04]  /*3790*/  FMUL R125, R125, R14 ;  /* 0x0000000e7d7d7220 */ /* 0x000fc80000400000 */
[----:B------:R-:W-:-:S05]  /*37a0*/  FFMA R125, R92, R11, R125 ;  /* 0x0000000b5c7d7223 */ /* 0x000fca000000007d */
[----:B------:R-:W-:-:S04]  /*37b0*/  F2FP.F16.F32.PACK_AB R125, RZ, R125 ;  /* 0x0000007dff7d723e */ /* 0x000fc800000000ff */
[----:B------:R-:W-:Y:S02]  /*37c0*/  PRMT R90, R125, 0x7610, R90 ;  /* 0x000076107d5a7816 */ /* 0x000fe4000000005a */
[----:B------:R-:W-:-:S03]  /*37d0*/  LOP3.LUT R125, R17, 0x22, RZ, 0xfc, !PT ;  /* 0x00000022117d7812 */ /* 0x000fc600078efcff */
[----:B------:R3:W-:Y:S01]  /*37e0*/  @P5 STG.E.U16 desc[UR14][R126.64], R90 ;  /* 0x0000005a7e005986 */ /* 0x0007e2000c10150e */
[----:B--2---:R-:W-:-:S05]  /*37f0*/  IADD3 R132, P5, R125, R2, RZ ;  /* 0x000000027d847210 */ /* 0x004fca0007fbe0ff */
[----:B------:R-:W-:Y:S01]  /*3800*/  IMAD.X R133, R21, 0x1, R3, P5 ;  /* 0x0000000115857824 */ /* 0x000fe200028e0603 */
[----:B------:R-:W-:-:S04]  /*3810*/  IADD3 R134, P5, R4, UR19, RZ ;  /* 0x0000001304867c10 */ /* 0x000fc8000ffbe0ff */
[----:B------:R-:W-:Y:S02]  /*3820*/  IADD3.X R135, R5, UR4, RZ, P5, !PT ;  /* 0x0000000405877c10 */ /* 0x000fe4000affe4ff */
[----:B------:R-:W-:-:S04]  /*3830*/  ISETP.GT.AND P5, PT, R10, 0x9, PT ;  /* 0x000000090a00780c */ /* 0x000fc80003fa4270 */
[----:B------:R-:W-:-:S13]  /*3840*/  ISETP.GT.AND P5, PT, R0, 0x40, P5 ;  /* 0x000000400000780c */ /* 0x000fda0002fa4270 */
[----:B------:R-:W2:Y:S01]  /*3850*/  @P5 LDG.E.LTC128B.U16 R20, desc[UR14][R134.64] ;  /* 0x0000000e86145981 */ /* 0x000ea2000c1e1520 */
[----:B------:R-:W-:Y:S01]  /*3860*/  BSSY B0, `(.L_x_86) ;  /* 0x000000d000007945 */ /* 0x000fe20003800000 */
[----:B--2---:R-:W-:-:S05]  /*3870*/  HADD2.F32 R137, -RZ, R20.H0_H0 ;  /* 0x20000014ff897230 */ /* 0x004fca0000004100 */
[----:B------:R-:W-:-:S04]  /*3880*/  FMUL R16, R137, R14 ;  /* 0x0000000e89107220 */ /* 0x000fc80000400000 */
[----:B------:R-:W-:-:S05]  /*3890*/  FFMA R16, R93, R11, R16 ;  /* 0x0000000b5d107223 */ /* 0x000fca0000000010 */
[----:B------:R-:W-:-:S05]  /*38a0*/  F2FP.F16.F32.PACK_AB R16, RZ, R16 ;  /* 0x00000010ff10723e */ /* 0x000fca00000000ff */
[----:B------:R2:W-:Y:S01]  /*38b0*/  @P5 STG.E.U16 desc[UR14][R128.64], R16 ;  /* 0x0000001080005986 */ /* 0x0005e2000c10150e */
[----:B---3--:R-:W-:-:S05]  /*38c0*/  IADD3 R126, P5, R123, R6, RZ ;  /* 0x000000067b7e7210 */ /* 0x008fca0007fbe0ff */
[----:B------:R-:W-:Y:S01]  /*38d0*/  IMAD.X R127, R21, 0x1, R7, P5 ;  /* 0x00000001157f7824 */ /* 0x000fe200028e0607 */
[----:B------:R-:W-:-:S13]  /*38e0*/  ISETP.GT.AND P5, PT, R0, 0x48, P6 ;  /* 0x000000480000780c */ /* 0x000fda00037a4270 */
[----:B--2---:R-:W-:Y:S05]  /*38f0*/  @!P5 BRA `(.L_x_87) ;  /* 0x00000000000cd947 */ /* 0x004fea0003800000 */
[----:B------:R-:W-:-:S04]  /*3900*/  IADD3 R92, P6, R8, UR20, RZ ;  /* 0x00000014085c7c10 */ /* 0x000fc8000ffde0ff */
[----:B------:R-:W-:-:S05]  /*3910*/  IADD3.X R93, R9, UR4, RZ, P6, !PT ;  /* 0x00000004095d7c10 */ /* 0x000fca000b7fe4ff */
[----:B------:R2:W5:Y:S04]  /*3920*/  LDG.E.LTC128B.U16 R20, desc[UR14][R92.64] ;  /* 0x0000000e5c147981 */ /* 0x000568000c1e1520 */
.L_x_87:
[----:B------:R-:W-:Y:S05]  /*3930*/  BSYNC B0 ;  /* 0x0000000000007941 */ /* 0x000fea0003800000 */
.L_x_86:
[----:B--2--5:R-:W-:Y:S01]  /*3940*/  HADD2.F32 R93, -RZ, R20.H0_H0 ;  /* 0x20000014ff5d7230 */ /* 0x024fe20000004100 */
[----:B------:R-:W-:Y:S01]  /*3950*/  ISETP.GT.AND P6, PT, R10, 0x9, PT ;  /* 0x000000090a00780c */ /* 0x000fe20003fc4270 */
[----:B------:R-:W-:Y:S03]  /*3960*/  BSSY B0, `(.L_x_88) ;  /* 0x000000c000007945 */ /* 0x000fe60003800000 */
        /* <DEDUP_REMOVED lines=11> */
.L_x_89:
[----:B------:R-:W-:Y:S05]  /*3a20*/  BSYNC B0 ;  /* 0x0000000000007941 */ /* 0x000fea0003800000 */
.L_x_88:
[----:B--2--5:R-:W-:Y:S01]  /*3a30*/  HADD2.F32 R93, -RZ, R20.H0_H0 ;  /* 0x20000014ff5d7230 */ /* 0x024fe20000004100 */
[----:B------:R-:W-:Y:S01]  /*3a40*/  ULOP3.LUT UR18, UR22, 0x20, URZ, 0xfc, !UPT ;  /* 0x0000002016127892 */ /* 0x000fe2000f8efc3f */
[----:B------:R-:W-:-:S03]  /*3a50*/  ISETP.GT.AND P6, PT, R10, 0x10, PT ;  /* 0x000000100a00780c */ /* 0x000fc60003fc4270 */
[----:B------:R-:W-:Y:S01]  /*3a60*/  FMUL R16, R93, R14 ;  /* 0x0000000e5d107220 */ /* 0x000fe20000400000 */
[----:B------:R-:W-:-:S03]  /*3a70*/  LOP3.LUT R93, R17, 0x30, RZ, 0xfc, !PT ;  /* 0x00000030115d7812 */ /* 0x000fc600078efcff */
[----:B------:R-:W-:-:S05]  /*3a80*/  FFMA R16, R95, R11, R16 ;  /* 0x0000000b5f107223 */ /* 0x000fca0000000010 */
        /* <DEDUP_REMOVED lines=36> */
.L_x_91:
[----:B------:R-:W-:Y:S05]  /*3cd0*/  BSYNC B0 ;  /* 0x0000000000007941 */ /* 0x000fea0003800000 */
.L_x_90:
        /* <DEDUP_REMOVED lines=14> */
.L_x_93:
[----:B------:R-:W-:Y:S05]  /*3dc0*/  BSYNC B0 ;  /* 0x0000000000007941 */ /* 0x000fea0003800000 */
.L_x_92:
        /* <DEDUP_REMOVED lines=42> */
.L_x_95:
[----:B------:R-:W-:Y:S05]  /*4070*/  BSYNC B0 ;  /* 0x0000000000007941 */ /* 0x000fea0003800000 */
.L_x_94:
        /* <DEDUP_REMOVED lines=14> */
.L_x_97:
[----:B------:R-:W-:Y:S05]  /*4160*/  BSYNC B0 ;  /* 0x0000000000007941 */ /* 0x000fea0003800000 */
.L_x_96:
        /* <DEDUP_REMOVED lines=42> */
.L_x_99:
[----:B------:R-:W-:Y:S05]  /*4410*/  BSYNC B0 ;  /* 0x0000000000007941 */ /* 0x000fea0003800000 */
.L_x_98:
        /* <DEDUP_REMOVED lines=14> */
.L_x_101:
[----:B------:R-:W-:Y:S05]  /*4500*/  BSYNC B0 ;  /* 0x0000000000007941 */ /* 0x000fea0003800000 */
.L_x_100:
        /* <DEDUP_REMOVED lines=41> */
.L_x_103:
[----:B------:R-:W-:Y:S05]  /*47a0*/  BSYNC B0 ;  /* 0x0000000000007941 */ /* 0x000fea0003800000 */
.L_x_102:
[----:B--2--5:R-:W-:Y:S01]  /*47b0*/  HADD2.F32 R109, -RZ, R20.H0_H0 ;  /* 0x20000014ff6d7230 */ /* 0x024fe20000004100 */
        /* <DEDUP_REMOVED lines=12> */
.L_x_105:
[----:B------:R-:W-:Y:S05]  /*4880*/  BSYNC B0 ;  /* 0x0000000000007941 */ /* 0x000fea0003800000 */
.L_x_104:
[----:B--2--5:R-:W-:Y:S01]  /*4890*/  HADD2.F32 R109, -RZ, R20.H0_H0 ;  /* 0x20000014ff6d7230 */ /* 0x024fe20000004100 */
[----:B------:R-:W-:-:S04]  /*48a0*/  ULOP3.LUT UR8, UR22, 0x60, URZ, 0xfc, !UPT ;  /* 0x0000006016087892 */ /* 0x000fc8000f8efc3f */
        /* <DEDUP_REMOVED lines=31> */
[----:B------:R-:W-:-:S05]  /*4aa0*/  IADD3 R112, P5, R105, R6, RZ ;  /* 0x0000000669707210 */ /* 0x000fca0007fbe0ff */
[----:B------:R-:W-:Y:S01]  /*4ab0*/  IMAD.X R113, R21, 0x1, R7, P5 ;  /* 0x0000000115717824 */ /* 0x000fe200028e0607 */
[----:B------:R-:W-:-:S13]  /*4ac0*/  ISETP.GT.AND P5, PT, R0, 0x48, P3 ;  /* 0x000000480000780c */ /* 0x000fda0001fa4270 */
[----:B---3--:R-:W-:Y:S05]  /*4ad0*/  @!P5 BRA `(.L_x_107) ;  /* 0x00000000000cd947 */ /* 0x008fea0003800000 */
[----:B------:R-:W-:-:S04]  /*4ae0*/  IADD3 R2, P6, R8, UR8, RZ ;  /* 0x0000000808027c10 */ /* 0x000fc8000ffde0ff */
[----:B------:R-:W-:-:S05]  /*4af0*/  IADD3.X R3, R9, UR4, RZ, P6, !PT ;  /* 0x0000000409037c10 */ /* 0x000fca000b7fe4ff */
[----:B------:R2:W5:Y:S04]  /*4b00*/  LDG.E.LTC128B.U16 R20, desc[UR14][R2.64] ;  /* 0x0000000e02147981 */ /* 0x000568000c1e1520 */
.L_x_107:
[----:B------:R-:W-:Y:S05]  /*4b10*/  BSYNC B0 ;  /* 0x0000000000007941 */ /* 0x000fea0003800000 */
.L_x_106:
        /* <DEDUP_REMOVED lines=13> */
.L_x_109:
[----:B------:R-:W-:Y:S05]  /*4bf0*/  BSYNC B0 ;  /* 0x0000000000007941 */ /* 0x000fea0003800000 */
.L_x_108:
[----:B--2--5:R-:W-:Y:S01]  /*4c00*/  HADD2.F32 R3, -RZ, R20.H0_H0 ;  /* 0x20000014ff037230 */ /* 0x024fe20000004100 */
[----:B------:R-:W-:-:S04]  /*4c10*/  ULOP3.LUT UR6, UR22, 0x70, URZ, 0xfc, !UPT ;  /* 0x0000007016067892 */ /* 0x000fc8000f8efc3f */
        /* <DEDUP_REMOVED lines=8> */
[----:B--2---:R-:W-:Y:S02]  /*4ca0*/  IADD3.X R3, R5, UR4, RZ, P5, !PT ;  /* 0x0000000405037c10 */ /* 0x004fe4000affe4ff */
[----:B------:R-:W-:-:S13]  /*4cb0*/  ISETP.GT.AND P5, PT, R0, 0x40, P1 ;  /* 0x000000400000780c */ /* 0x000fda0000fa4270 */
[----:B------:R-:W2:Y:S01]  /*4cc0*/  @P5 LDG.E.LTC128B.U16 R20, desc[UR14][R2.64] ;  /* 0x0000000e02145981 */ /* 0x000ea2000c1e1520 */
[----:B------:R-:W-:Y:S01]  /*4cd0*/  ULOP3.LUT UR5, UR22, 0x72, URZ, 0xfc, !UPT ;  /* 0x0000007216057892 */ /* 0x000fe2000f8efc3f */
[----:B--2---:R-:W-:-:S05]  /*4ce0*/  HADD2.F32 R115, -RZ, R20.H0_H0 ;  /* 0x20000014ff737230 */ /* 0x004fca0000004100 */
[----:B------:R-:W-:-:S04]  /*4cf0*/  FMUL R115, R115, R14 ;  /* 0x0000000e73737220 */ /* 0x000fc80000400000 */
[----:B------:R-:W-:-:S05]  /*4d00*/  FFMA R115, R116, R11, R115 ;  /* 0x0000000b74737223 */ /* 0x000fca0000000073 */
[----:B------:R-:W-:-:S05]  /*4d10*/  F2FP.F16.F32.PACK_AB R115, RZ, R115 ;  /* 0x00000073ff73723e */ /* 0x000fca00000000ff */
[----:B------:R-:W-:Y:S01]  /*4d20*/  @P5 STG.E.U16 desc[UR14][R126.64], R115 ;  /* 0x000000737e005986 */ /* 0x000fe2000c10150e */
[----:B------:R-:W-:-:S05]  /*4d30*/  IADD3 R6, P5, R111, R6, RZ ;  /* 0x000000066f067210 */ /* 0x000fca0007fbe0ff */
[----:B------:R-:W-:Y:S01]  /*4d40*/  IMAD.X R7, R21, 0x1, R7, P5 ;  /* 0x0000000115077824 */ /* 0x000fe200028e0607 */
[----:B----4-:R-:W-:-:S04]  /*4d50*/  IADD3 R4, P5, R4, UR5, RZ ;  /* 0x0000000504047c10 */ /* 0x010fc8000ffbe0ff */
[----:B------:R-:W-:Y:S02]  /*4d60*/  IADD3.X R5, R5, UR4, RZ, P5, !PT ;  /* 0x0000000405057c10 */ /* 0x000fe4000affe4ff */
[----:B------:R-:W-:-:S13]  /*4d70*/  ISETP.GT.AND P5, PT, R0, 0x40, P0 ;  /* 0x000000400000780c */ /* 0x000fda00007a4270 */
[----:B------:R-:W2:Y:S01]  /*4d80*/  @P5 LDG.E.LTC128B.U16 R20, desc[UR14][R4.64] ;  /* 0x0000000e04145981 */ /* 0x000ea2000c1e1520 */
[----:B------:R-:W-:Y:S01]  /*4d90*/  BSSY B0, `(.L_x_110) ;  /* 0x000000e000007945 */ /* 0x000fe20003800000 */
[----:B--2---:R-:W-:-:S05]  /*4da0*/  HADD2.F32 R3, -RZ, R20.H0_H0 ;  /* 0x20000014ff037230 */ /* 0x004fca0000004100 */
[----:B------:R-:W-:-:S04]  /*4db0*/  FMUL R2, R3, R14 ;  /* 0x0000000e03027220 */ /* 0x000fc80000400000 */
[----:B------:R-:W-:-:S05]  /*4dc0*/  FFMA R2, R117, R11, R2 ;  /* 0x0000000b75027223 */ /* 0x000fca0000000002 */
[----:B------:R-:W-:-:S04]  /*4dd0*/  F2FP.F16.F32.PACK_AB R2, RZ, R2 ;  /* 0x00000002ff02723e */ /* 0x000fc800000000ff */
[----:B------:R-:W-:-:S05]  /*4de0*/  PRMT R3, R2, 0x7610, R3 ;  /* 0x0000761002037816 */ /* 0x000fca0000000003 */
[----:B------:R2:W-:Y:S01]  /*4df0*/  @P5 STG.E.U16 desc[UR14][R128.64], R3 ;  /* 0x0000000380005986 */ /* 0x0005e2000c10150e */
[----:B------:R-:W-:-:S05]  /*4e00*/  IADD3 R2, P5, R12, R17, RZ ;  /* 0x000000110c027210 */ /* 0x000fca0007fbe0ff */
[----:B--2---:R-:W-:Y:S01]  /*4e10*/  IMAD.X R3, R13, 0x1, R21, P5 ;  /* 0x000000010d037824 */ /* 0x004fe200028e0615 */
[----:B------:R-:W-:-:S13]  /*4e20*/  ISETP.GT.AND P5, PT, R0, 0x48, P1 ;  /* 0x000000480000780c */ /* 0x000fda0000fa4270 */
[----:B------:R-:W-:Y:S05]  /*4e30*/  @!P5 BRA `(.L_x_111) ;  /* 0x00000000000cd947 */ /* 0x000fea0003800000 */
[----:B------:R-:W-:-:S04]  /*4e40*/  IADD3 R4, P6, R8, UR6, RZ ;  /* 0x0000000608047c10 */ /* 0x000fc8000ffde0ff */
[----:B------:R-:W-:-:S05]  /*4e50*/  IADD3.X R5, R9, UR4, RZ, P6, !PT ;  /* 0x0000000409057c10 */ /* 0x000fca000b7fe4ff */
[----:B------:R2:W5:Y:S04]  /*4e60*/  LDG.E.LTC128B.U16 R20, desc[UR14][R4.64] ;  /* 0x0000000e04147981 */ /* 0x000568000c1e1520 */
.L_x_111:
[----:B------:R-:W-:Y:S05]  /*4e70*/  BSYNC B0 ;  /* 0x0000000000007941 */ /* 0x000fea0003800000 */
.L_x_110:
        /* <DEDUP_REMOVED lines=8> */
[----:B------:R-:W-:-:S04]  /*4f00*/  IADD3 R4, P5, R8, UR5, RZ ;  /* 0x0000000508047c10 */ /* 0x000fc8000ffbe0ff */
[----:B--2---:R-:W-:Y:S02]  /*4f10*/  IADD3.X R5, R9, UR4, RZ, P5, !PT ;  /* 0x0000000409057c10 */ /* 0x004fe4000affe4ff */
[----:B------:R-:W-:-:S13]  /*4f20*/  ISETP.GT.AND P5, PT, R0, 0x48, P0 ;  /* 0x000000480000780c */ /* 0x000fda00007a4270 */
[----:B------:R-:W-:Y:S05]  /*4f30*/  @!P5 BRA `(.L_x_113) ;  /* 0x000000000004d947 */ /* 0x000fea0003800000 */
[----:B------:R2:W5:Y:S02]  /*4f40*/  LDG.E.LTC128B.U16 R20, desc[UR14][R4.64] ;  /* 0x0000000e04147981 */ /* 0x000564000c1e1520 */
.L_x_113:
[----:B------:R-:W-:Y:S05]  /*4f50*/  BSYNC B0 ;  /* 0x0000000000007941 */ /* 0x000fea0003800000 */
.L_x_112:
[----:B--2--5:R-:W-:Y:S01]  /*4f60*/  HADD2.F32 R5, -RZ, R20.H0_H0 ;  /* 0x20000014ff057230 */ /* 0x024fe20000004100 */
[----:B------:R-:W-:Y:S01]  /*4f70*/  ISETP.GT.AND P6, PT, R10, RZ, PT ;  /* 0x000000ff0a00720c */ /* 0x000fe20003fc4270 */
[----:B------:R-:W-:Y:S03]  /*4f80*/  BSSY B0, `(.L_x_114) ;  /* 0x000000d000007945 */ /* 0x000fe60003800000 */
        /* <DEDUP_REMOVED lines=12> */
.L_x_115:
[----:B------:R-:W-:Y:S05]  /*5050*/  BSYNC B0 ;  /* 0x0000000000007941 */ /* 0x000fea0003800000 */
.L_x_114:
[----:B-----5:R-:W-:Y:S01]  /*5060*/  HADD2.F32 R7, -RZ, R20.H0_H0 ;  /* 0x20000014ff077230 */ /* 0x020fe20000004100 */
        /* <DEDUP_REMOVED lines=13> */
.L_x_117:
[----:B------:R-:W-:Y:S05]  /*5140*/  BSYNC B0 ;  /* 0x0000000000007941 */ /* 0x000fea0003800000 */
.L_x_116:
[----:B---3-5:R-:W-:Y:S01]  /*5150*/  HADD2.F32 R7, -RZ, R20.H0_H0 ;  /* 0x20000014ff077230 */ /* 0x028fe20000004100 */
        /* <DEDUP_REMOVED lines=8> */
[----:B---3--:R-:W-:Y:S01]  /*51e0*/  IMAD.X R7, R89, 0x1, R21, P5 ;  /* 0x0000000159077824 */ /* 0x008fe200028e0615 */
[----:B0-----:R-:W-:-:S04]  /*51f0*/  IADD3 R8, P5, R22, UR22, RZ ;  /* 0x0000001616087c10 */ /* 0x001fc8000ffbe0ff */
[----:B------:R-:W-:Y:S02]  /*5200*/  IADD3.X R9, R23, UR4, RZ, P5, !PT ;  /* 0x0000000417097c10 */ /* 0x000fe4000affe4ff */
[----:B------:R-:W-:-:S13]  /*5210*/  ISETP.GT.AND P5, PT, R0, 0x88, P6 ;  /* 0x000000880000780c */ /* 0x000fda00037a4270 */
[----:B------:R-:W-:Y:S05]  /*5220*/  @!P5 BRA `(.L_x_119) ;  /* 0x000000000004d947 */ /* 0x000fea0003800000 */
[----:B------:R0:W5:Y:S02]  /*5230*/  LDG.E.LTC128B.U16 R20, desc[UR14][R8.64] ;  /* 0x0000000e08147981 */ /* 0x000164000c1e1520 */
.L_x_119:
[----:B------:R-:W-:Y:S05]  /*5240*/  BSYNC B0 ;  /* 0x0000000000007941 */ /* 0x000fea0003800000 */
.L_x_118:
        /* <DEDUP_REMOVED lines=14> */
.L_x_121:
[----:B------:R-:W-:Y:S05]  /*5330*/  BSYNC B0 ;  /* 0x0000000000007941 */ /* 0x000fea0003800000 */
.L_x_120:
[----:B---3-5:R-:W-:Y:S01]  /*5340*/  HADD2.F32 R57, -RZ, R20.H0_H0 ;  /* 0x20000014ff397230 */ /* 0x028fe20000004100 */
        /* <DEDUP_REMOVED lines=13> */
.L_x_123:
[----:B------:R-:W-:Y:S05]  /*5420*/  BSYNC B0 ;  /* 0x0000000000007941 */ /* 0x000fea0003800000 */
.L_x_122:
        /* <DEDUP_REMOVED lines=8> */
[----:B---3--:R-:W-:Y:S01]  /*54b0*/  IMAD.X R59, R13, 0x1, R21, P5 ;  /* 0x000000010d3b7824 */ /* 0x008fe200028e0615 */
[----:B------:R-:W-:-:S13]  /*54c0*/  ISETP.GT.AND P5, PT, R0, 0x80, P6 ;  /* 0x000000800000780c */ /* 0x000fda00037a4270 */
[----:B------:R-:W-:Y:S05]  /*54d0*/  @!P5 BRA `(.L_x_125) ;  /* 0x00000000000cd947 */ /* 0x000fea0003800000 */
[----:B------:R-:W-:-:S04]  /*54e0*/  IADD3 R112, P6, R18, UR19, RZ ;  /* 0x0000001312707c10 */ /* 0x000fc8000ffde0ff */
[----:B------:R-:W-:-:S05]  /*54f0*/  IADD3.X R113, R19, UR4, RZ, P6, !PT ;  /* 0x0000000413717c10 */ /* 0x000fca000b7fe4ff */
[----:B------:R3:W5:Y:S04]  /*5500*/  LDG.E.LTC128B.U16 R20, desc[UR14][R112.64] ;  /* 0x0000000e70147981 */ /* 0x000768000c1e1520 */
.L_x_125:
[----:B------:R-:W-:Y:S05]  /*5510*/  BSYNC B0 ;  /* 0x0000000000007941 */ /* 0x000fea0003800000 */
.L_x_124:
        /* <DEDUP_REMOVED lines=14> */
.L_x_127:
[----:B------:R-:W-:Y:S05]  /*5600*/  BSYNC B0 ;  /* 0x0000000000007941 */ /* 0x000fea0003800000 */
.L_x_126:
        /* <DEDUP_REMOVED lines=14> */
.L_x_129:
[----:B------:R-:W-:Y:S05]  /*56f0*/  BSYNC B0 ;  /* 0x0000000000007941 */ /* 0x000fea0003800000 */
.L_x_128:
        /* <DEDUP_REMOVED lines=14> */
.L_x_131:
[----:B------:R-:W-:Y:S05]  /*57e0*/  BSYNC B0 ;  /* 0x0000000000007941 */ /* 0x000fea0003800000 */
.L_x_130:
        /* <DEDUP_REMOVED lines=14> */
.L_x_133:
[----:B------:R-:W-:Y:S05]  /*58d0*/  BSYNC B0 ;  /* 0x0000000000007941 */ /* 0x000fea0003800000 */
.L_x_132:
        /* <DEDUP_REMOVED lines=14> */
.L_x_135:
[----:B------:R-:W-:Y:S05]  /*59c0*/  BSYNC B0 ;  /* 0x0000000000007941 */ /* 0x000fea0003800000 */
.L_x_134:
        /* <DEDUP_REMOVED lines=14> */
.L_x_137:
[----:B------:R-:W-:Y:S05]  /*5ab0*/  BSYNC B0 ;  /* 0x0000000000007941 */ /* 0x000fea0003800000 */
.L_x_136:
        /* <DEDUP_REMOVED lines=14> */
.L_x_139:
[----:B------:R-:W-:Y:S05]  /*5ba0*/  BSYNC B0 ;  /* 0x0000000000007941 */ /* 0x000fea0003800000 */
.L_x_138:
        /* <DEDUP_REMOVED lines=14> */
.L_x_141:
[----:B------:R-:W-:Y:S05]  /*5c90*/  BSYNC B0 ;  /* 0x0000000000007941 */ /* 0x000fea0003800000 */
.L_x_140:
        /* <DEDUP_REMOVED lines=14> */
.L_x_143:
[----:B------:R-:W-:Y:S05]  /*5d80*/  BSYNC B0 ;  /* 0x0000000000007941 */ /* 0x000fea0003800000 */
.L_x_142:
        /* <DEDUP_REMOVED lines=14> */
.L_x_145:
[----:B------:R-:W-:Y:S05]  /*5e70*/  BSYNC B0 ;  /* 0x0000000000007941 */ /* 0x000fea0003800000 */
.L_x_144:
        /* <DEDUP_REMOVED lines=14> */
.L_x_147:
[----:B------:R-:W-:Y:S05]  /*5f60*/  BSYNC B0 ;  /* 0x0000000000007941 */ /* 0x000fea0003800000 */
.L_x_146:
        /* <DEDUP_REMOVED lines=14> */
.L_x_149:
[----:B------:R-:W-:Y:S05]  /*6050*/  BSYNC B0 ;  /* 0x0000000000007941 */ /* 0x000fea0003800000 */
.L_x_148:
        /* <DEDUP_REMOVED lines=14> */
.L_x_151:
[----:B------:R-:W-:Y:S05]  /*6140*/  BSYNC B0 ;  /* 0x0000000000007941 */ /* 0x000fea0003800000 */
.L_x_150:
        /* <DEDUP_REMOVED lines=14> */
.L_x_153:
[----:B------:R-:W-:Y:S05]  /*6230*/  BSYNC B0 ;  /* 0x0000000000007941 */ /* 0x000fea0003800000 */
.L_x_152:
        /* <DEDUP_REMOVED lines=14> */
.L_x_155:
[----:B------:R-:W-:Y:S05]  /*6320*/  BSYNC B0 ;  /* 0x0000000000007941 */ /* 0x000fea0003800000 */
.L_x_154:
[----:B---3-5:R-:W-:Y:S01]  /*6330*/  HADD2.F32 R59, -RZ, R20.H0_H0 ;  /* 0x20000014ff3b7230 */ /* 0x028fe20000004100 */
[----:B------:R-:W-:Y:S04]  /*6340*/  BSSY B0, `(.L_x_156) ;  /* 0x000000c000007945 */ /* 0x000fe80003800000 */
        /* <DEDUP_REMOVED lines=11> */
.L_x_157:
[----:B------:R-:W-:Y:S05]  /*6400*/  BSYNC B0 ;  /* 0x0000000000007941 */ /* 0x000fea0003800000 */
.L_x_156:
        /* <DEDUP_REMOVED lines=14> */
.L_x_159:
[----:B------:R-:W-:Y:S05]  /*64f0*/  BSYNC B0 ;  /* 0x0000000000007941 */ /* 0x000fea0003800000 */
.L_x_158:
[----:B---3-5:R-:W-:Y:S01]  /*6500*/  HADD2.F32 R61, -RZ, R20.H0_H0 ;  /* 0x20000014ff3d7230 */ /* 0x028fe20000004100 */
        /* <DEDUP_REMOVED lines=12> */
.L_x_161:
[----:B------:R-:W-:Y:S05]  /*65d0*/  BSYNC B0 ;  /* 0x0000000000007941 */ /* 0x000fea0003800000 */
.L_x_160:
        /* <DEDUP_REMOVED lines=13> */
.L_x_163:
[----:B------:R-:W-:Y:S05]  /*66b0*/  BSYNC B0 ;  /* 0x0000000000007941 */ /* 0x000fea0003800000 */
.L_x_162:
        /* <DEDUP_REMOVED lines=13> */
.L_x_165:
[----:B------:R-:W-:Y:S05]  /*6790*/  BSYNC B0 ;  /* 0x0000000000007941 */ /* 0x000fea0003800000 */
.L_x_164:
        /* <DEDUP_REMOVED lines=13> */
.L_x_167:
[----:B------:R-:W-:Y:S05]  /*6870*/  BSYNC B0 ;  /* 0x0000000000007941 */ /* 0x000fea0003800000 */
.L_x_166:
        /* <DEDUP_REMOVED lines=13> */
.L_x_169:
[----:B------:R-:W-:Y:S05]  /*6950*/  BSYNC B0 ;  /* 0x0000000000007941 */ /* 0x000fea0003800000 */
.L_x_168:
        /* <DEDUP_REMOVED lines=13> */
.L_x_171:
[----:B------:R-:W-:Y:S05]  /*6a30*/  BSYNC B0 ;  /* 0x0000000000007941 */ /* 0x000fea0003800000 */
.L_x_170:
        /* <DEDUP_REMOVED lines=8> */
[----:B------:R-:W-:-:S04]  /*6ac0*/  IADD3 R18, P5, R18, UR5, RZ ;  /* 0x0000000512127c10 */ /* 0x000fc8000ffbe0ff */
[----:B------:R-:W-:Y:S02]  /*6ad0*/  IADD3.X R19, R19, UR4, RZ, P5, !PT ;  /* 0x0000000413137c10 */ /* 0x000fe4000affe4ff */
[----:B------:R-:W-:-:S13]  /*6ae0*/  ISETP.GT.AND P5, PT, R0, 0x80, P0 ;  /* 0x000000800000780c */ /* 0x000fda00007a4270 */
[----:B------:R-:W-:Y:S05]  /*6af0*/  @!P5 BRA `(.L_x_173) ;  /* 0x000000000004d947 */ /* 0x000fea0003800000 */
[----:B------:R3:W5:Y:S02]  /*6b00*/  LDG.E.LTC128B.U16 R20, desc[UR14][R18.64] ;  /* 0x0000000e12147981 */ /* 0x000764000c1e1520 */
.L_x_173:
[----:B------:R-:W-:Y:S05]  /*6b10*/  BSYNC B0 ;  /* 0x0000000000007941 */ /* 0x000fea0003800000 */
.L_x_172:
        /* <DEDUP_REMOVED lines=13> */
.L_x_175:
[----:B------:R-:W-:Y:S05]  /*6bf0*/  BSYNC B0 ;  /* 0x0000000000007941 */ /* 0x000fea0003800000 */
.L_x_174:
        /* <DEDUP_REMOVED lines=9> */
[----:B---3--:R-:W-:Y:S02]  /*6c90*/  IADD3.X R13, R23, UR4, RZ, P5, !PT ;  /* 0x00000004170d7c10 */ /* 0x008fe4000affe4ff */
[----:B------:R-:W-:-:S13]  /*6ca0*/  ISETP.GT.AND P5, PT, R0, 0x88, P0 ;  /* 0x000000880000780c */ /* 0x000fda00007a4270 */
[----:B------:R-:W-:Y:S05]  /*6cb0*/  @!P5 BRA `(.L_x_177) ;  /* 0x000000000004d947 */ /* 0x000fea0003800000 */
[----:B------:R3:W5:Y:S02]  /*6cc0*/  LDG.E.LTC128B.U16 R20, desc[UR14][R12.64] ;  /* 0x0000000e0c147981 */ /* 0x000764000c1e1520 */
.L_x_177:
[----:B------:R-:W-:Y:S05]  /*6cd0*/  BSYNC B0 ;  /* 0x0000000000007941 */ /* 0x000fea0003800000 */
.L_x_176:
        /* <DEDUP_REMOVED lines=15> */
.L_x_179:
[----:B------:R-:W-:Y:S05]  /*6dd0*/  BSYNC B0 ;  /* 0x0000000000007941 */ /* 0x000fea0003800000 */
.L_x_178:
        /* <DEDUP_REMOVED lines=11> */
[----:B-1----:R-:W-:-:S04]  /*6e90*/  IADD3 R22, P6, R4, UR21, RZ ;  /* 0x0000001504167c10 */ /* 0x002fc8000ffde0ff */
[----:B------:R-:W-:-:S05]  /*6ea0*/  IADD3.X R23, R5, UR4, RZ, P6, !PT ;  /* 0x0000000405177c10 */ /* 0x000fca000b7fe4ff */
[----:B------:R3:W5:Y:S04]  /*6eb0*/  LDG.E.LTC128B.U16 R20, desc[UR14][R22.64] ;  /* 0x0000000e16147981 */ /* 0x000768000c1e1520 */
.L_x_181:
[----:B------:R-:W-:Y:S05]  /*6ec0*/  BSYNC B0 ;  /* 0x0000000000007941 */ /* 0x000fea0003800000 */
.L_x_180:
[----:B-1-3-5:R-:W-:Y:S01]  /*6ed0*/  HADD2.F32 R23, -RZ, R20.H0_H0 ;  /* 0x20000014ff177230 */ /* 0x02afe20000004100 */
[----:B------:R-:W-:Y:S01]  /*6ee0*/  ISETP.GT.AND P6, PT, R10, RZ, PT ;  /* 0x000000ff0a00720c */ /* 0x000fe20003fc4270 */
[----:B------:R-:W-:Y:S03]  /*6ef0*/  BSSY B0, `(.L_x_182) ;  /* 0x000000e000007945 */ /* 0x000fe60003800000 */
[----:B------:R-:W-:-:S04]  /*6f00*/  FMUL R16, R23, R14 ;  /* 0x0000000e17107220 */ /* 0x000fc80000400000 */
[----:B------:R-:W-:-:S05]  /*6f10*/  FFMA R16, R25, R11, R16 ;  /* 0x0000000b19107223 */ /* 0x000fca0000000010 */
[----:B------:R-:W-:-:S04]  /*6f20*/  F2FP.F16.F32.PACK_AB R16, RZ, R16 ;  /* 0x00000010ff10723e */ /* 0x000fc800000000ff */
[----:B------:R-:W-:Y:S02]  /*6f30*/  PRMT R23, R16, 0x7610, R23 ;  /* 0x0000761010177816 */ /* 0x000fe40000000017 */
[----:B------:R-:W-:-:S03]  /*6f40*/  PRMT R16, R20, 0x7610, R16 ;  /* 0x0000761014107816 */ /* 0x000fc60000000010 */
[----:B------:R1:W-:Y:S01]  /*6f50*/  @P5 STG.E.U16 desc[UR14][R60.64], R23 ;  /* 0x000000173c005986 */ /* 0x0003e2000c10150e */
[----:B------:R-:W-:-:S05]  /*6f60*/  IADD3 R22, P5, R6, R17, RZ ;  /* 0x0000001106167210 */ /* 0x000fca0007fbe0ff */
[----:B-1----:R-:W-:Y:S01]  /*6f70*/  IMAD.X R23, R7, 0x1, R21, P5 ;  /* 0x0000000107177824 */ /* 0x002fe200028e0615 */
[----:B------:R-:W-:-:S13]  /*6f80*/  ISETP.GT.AND P5, PT, R0, 0xc8, P6 ;  /* 0x000000c80000780c */ /* 0x000fda00037a4270 */
[----:B------:R-:W-:Y:S05]  /*6f90*/  @!P5 BRA `(.L_x_183) ;  /* 0x00000000000cd947 */ /* 0x000fea0003800000 */
[----:B------:R-:W-:-:S04]  /*6fa0*/  IADD3 R16, P6, R8, UR22, RZ ;  /* 0x0000001608107c10 */ /* 0x000fc8000ffde0ff */
[----:B------:R-:W-:-:S05]  /*6fb0*/  IADD3.X R17, R9, UR4, RZ, P6, !PT ;  /* 0x0000000409117c10 */ /* 0x000fca000b7fe4ff */
[----:B------:R1:W5:Y:S04]  /*6fc0*/  LDG.E.LTC128B.U16 R16, desc[UR14][R16.64] ;  /* 0x0000000e10107981 */ /* 0x000368000c1e1520 */
.L_x_183:
[----:B------:R-:W-:Y:S05]  /*6fd0*/  BSYNC B0 ;  /* 0x0000000000007941 */ /* 0x000fea0003800000 */
.L_x_182:
[----:B-1---5:R-:W-:Y:S01]  /*6fe0*/  HADD2.F32 R17, -RZ, R16.H0_H0 ;  /* 0x20000010ff117230 */ /* 0x022fe20000004100 */
        /* <DEDUP_REMOVED lines=9> */
[----:B-1----:R-:W-:Y:S05]  /*7080*/  @!P5 BRA `(.L_x_185) ;  /* 0x00000000000cd947 */ /* 0x002fea0003800000 */
[----:B------:R-:W-:-:S04]  /*7090*/  IADD3 R16, P6, R8, UR21, RZ ;  /* 0x0000001508107c10 */ /* 0x000fc8000ffde0ff */
[----:B------:R-:W-:-:S05]  /*70a0*/  IADD3.X R17, R9, UR4, RZ, P6, !PT ;  /* 0x0000000409117c10 */ /* 0x000fca000b7fe4ff */
[----:B------:R1:W5:Y:S04]  /*70b0*/  LDG.E.LTC128B.U16 R16, desc[UR14][R16.64] ;  /* 0x0000000e10107981 */ /* 0x000368000c1e1520 */
.L_x_185:
[----:B------:R-:W-:Y:S05]  /*70c0*/  BSYNC B0 ;  /* 0x0000000000007941 */ /* 0x000fea0003800000 */
.L_x_184:
        /* <DEDUP_REMOVED lines=12> */
[----:B-1----:R-:W-:-:S05]  /*7190*/  IADD3.X R17, R5, UR4, RZ, P6, !PT ;  /* 0x0000000405117c10 */ /* 0x002fca000b7fe4ff */
[----:B------:R3:W5:Y:S04]  /*71a0*/  LDG.E.LTC128B.U16 R16, desc[UR14][R16.64] ;  /* 0x0000000e10107981 */ /* 0x000768000c1e1520 */
.L_x_187:
[----:B------:R-:W-:Y:S05]  /*71b0*/  BSYNC B0 ;  /* 0x0000000000007941 */ /* 0x000fea0003800000 */
.L_x_186:
[----:B-----5:R-:W-:Y:S01]  /*71c0*/  HADD2.F32 R15, -RZ, R16.H0_H0 ;  /* 0x20000010ff0f7230 */ /* 0x020fe20000004100 */
[----:B------:R-:W-:Y:S01]  /*71d0*/  ISETP.GT.AND P6, PT, R10, 0x9, PT ;  /* 0x000000090a00780c */ /* 0x000fe20003fc4270 */
[----:B------:R-:W-:Y:S03]  /*71e0*/  BSSY B0, `(.L_x_188) ;  /* 0x000000e000007945 */ /* 0x000fe60003800000 */
[----:B------:R-:W-:-:S04]  /*71f0*/  FMUL R15, R15, R14 ;  /* 0x0000000e0f0f7220 */ /* 0x000fc80000400000 */
[----:B------:R-:W-:-:S05]  /*7200*/  FFMA R15, R28, R11, R15 ;  /* 0x0000000b1c0f7223 */ /* 0x000fca000000000f */
[----:B------:R-:W-:-:S04]  /*7210*/  F2FP.F16.F32.PACK_AB R15, RZ, R15 ;  /* 0x0000000fff0f723e */ /* 0x000fc800000000ff */
[----:B-1-3--:R-:W-:Y:S02]  /*7220*/  PRMT R17, R15, 0x7610, R17 ;  /* 0x000076100f117816 */ /* 0x00afe40000000011 */
[----:B------:R-:W-:-:S03]  /*7230*/  PRMT R15, R16, 0x7610, R15 ;  /* 0x00007610100f7816 */ /* 0x000fc6000000000f */
        /* <DEDUP_REMOVED lines=8> */
.L_x_189:
[----:B------:R-:W-:Y:S05]  /*72c0*/  BSYNC B0 ;  /* 0x0000000000007941 */ /* 0x000fea0003800000 */
.L_x_188:
[----:B-1---5:R-:W-:Y:S01]  /*72d0*/  HADD2.F32 R13, -RZ, R15.H0_H0 ;  /* 0x2000000fff0d7230 */ /* 0x022fe20000004100 */
[----:B------:R-:W-:Y:S01]  /*72e0*/  ISETP.GT.AND P6, PT, R10, 0x8, PT ;  /* 0x000000080a00780c */ /* 0x000fe20003fc4270 */
        /* <DEDUP_REMOVED lines=14> */
.L_x_191:
[----:B------:R-:W-:Y:S05]  /*73d0*/  BSYNC B0 ;  /* 0x0000000000007941 */ /* 0x000fea0003800000 */
.L_x_190:
        /* <DEDUP_REMOVED lines=14> */
.L_x_193:
[----:B------:R-:W-:Y:S05]  /*74c0*/  BSYNC B0 ;  /* 0x0000000000007941 */ /* 0x000fea0003800000 */
.L_x_192:
        /* <DEDUP_REMOVED lines=14> */
.L_x_195:
[----:B------:R-:W-:Y:S05]  /*75b0*/  BSYNC B0 ;  /* 0x0000000000007941 */ /* 0x000fea0003800000 */
.L_x_194:
        /* <DEDUP_REMOVED lines=14> */
.L_x_197:
[----:B------:R-:W-:Y:S05]  /*76a0*/  BSYNC B0 ;  /* 0x0000000000007941 */ /* 0x000fea0003800000 */
.L_x_196:
[----:B-1---5:R-:W-:Y:S01]  /*76b0*/  HADD2.F32 R13, -RZ, R12.H0_H0 ;  /* 0x2000000cff0d7230 */ /* 0x022fe20000004100 */
[----:B------:R-:W-:Y:S01]  /*76c0*/  ISETP.GT.AND P6, PT, R10, 0x10, PT ;  /* 0x000000100a00780c */ /* 0x000fe20003fc4270 */
        /* <DEDUP_REMOVED lines=13> */
.L_x_199:
[----:B------:R-:W-:Y:S05]  /*77a0*/  BSYNC B0 ;  /* 0x0000000000007941 */ /* 0x000fea0003800000 */
.L_x_198:
        /* <DEDUP_REMOVED lines=14> */
.L_x_201:
[----:B------:R-:W-:Y:S05]  /*7890*/  BSYNC B0 ;  /* 0x0000000000007941 */ /* 0x000fea0003800000 */
.L_x_200:
        /* <DEDUP_REMOVED lines=14> */
.L_x_203:
[----:B------:R-:W-:Y:S05]  /*7980*/  BSYNC B0 ;  /* 0x0000000000007941 */ /* 0x000fea0003800000 */
.L_x_202:
        /* <DEDUP_REMOVED lines=14> */
.L_x_205:
[----:B------:R-:W-:Y:S05]  /*7a70*/  BSYNC B0 ;  /* 0x0000000000007941 */ /* 0x000fea0003800000 */
.L_x_204:
        /* <DEDUP_REMOVED lines=15> */
.L_x_207:
[----:B------:R-:W-:Y:S05]  /*7b70*/  BSYNC B0 ;  /* 0x0000000000007941 */ /* 0x000fea0003800000 */
.L_x_206:
        /* <DEDUP_REMOVED lines=14> */
.L_x_209:
[----:B------:R-:W-:Y:S05]  /*7c60*/  BSYNC B0 ;  /* 0x0000000000007941 */ /* 0x000fea0003800000 */
.L_x_208:
        /* <DEDUP_REMOVED lines=15> */
.L_x_211:
[----:B------:R-:W-:Y:S05]  /*7d60*/  BSYNC B0 ;  /* 0x0000000000007941 */ /* 0x000fea0003800000 */
.L_x_210:
        /* <DEDUP_REMOVED lines=14> */
.L_x_213:
[----:B------:R-:W-:Y:S05]  /*7e50*/  BSYNC B0 ;  /* 0x0000000000007941 */ /* 0x000fea0003800000 */
.L_x_212:
[----:B-1---5:R-:W-:Y:S01]  /*7e60*/  HADD2.F32 R13, -RZ, R12.H0_H0 ;  /* 0x2000000cff0d7230 */ /* 0x022fe20000004100 */
[----:B------:R-:W-:Y:S01]  /*7e70*/  ISETP.GT.AND P6, PT, R10, 0x20, PT ;  /* 0x000000200a00780c */ /* 0x000fe20003fc4270 */
[----:B------:R-:W-:Y:S03]  /*7e80*/  BSSY B0, `(.L_x_214) ;  /* 0x000000a000007945 */ /* 0x000fe60003800000 */
[----:B------:R-:W-:-:S04]  /*7e90*/  FMUL R20, R13, R14 ;  /* 0x0000000e0d147220 */ /* 0x000fc80000400000 */
[----:B------:R-:W-:-:S05]  /*7ea0*/  FFMA R20, R41, R11, R20 ;  /* 0x0000000b29147223 */ /* 0x000fca0000000014 */
[----:B------:R-:W-:-:S05]  /*7eb0*/  F2FP.F16.F32.PACK_AB R20, RZ, R20 ;  /* 0x00000014ff14723e */ /* 0x000fca00000000ff */
[----:B------:R1:W-:Y:S01]  /*7ec0*/  @P5 STG.E.U16 desc[UR14][R24.64], R20 ;  /* 0x0000001418005986 */ /* 0x0003e2000c10150e */
[----:B------:R-:W-:-:S13]  /*7ed0*/  ISETP.GT.AND P5, PT, R0, 0xc8, P6 ;  /* 0x000000c80000780c */ /* 0x000fda00037a4270 */
[----:B-1----:R-:W-:Y:S05]  /*7ee0*/  @!P5 BRA `(.L_x_215) ;  /* 0x00000000000cd947 */ /* 0x002fea0003800000 */
[----:B------:R-:W-:-:S04]  /*7ef0*/  IADD3 R12, P6, R8, UR12, RZ ;  /* 0x0000000c080c7c10 */ /* 0x000fc8000ffde0ff */
[----:B------:R-:W-:-:S05]  /*7f00*/  IADD3.X R13, R9, UR4, RZ, P6, !PT ;  /* 0x00000004090d7c10 */ /* 0x000fca000b7fe4ff */
[----:B------:R1:W5:Y:S04]  /*7f10*/  LDG.E.LTC128B.U16 R12, desc[UR14][R12.64] ;  /* 0x0000000e0c0c7981 */ /* 0x000368000c1e1520 */
.L_x_215:
[----:B------:R-:W-:Y:S05]  /*7f20*/  BSYNC B0 ;  /* 0x0000000000007941 */ /* 0x000fea0003800000 */
.L_x_214:
        /* <DEDUP_REMOVED lines=12> */
.L_x_217:
[----:B------:R-:W-:Y:S05]  /*7ff0*/  BSYNC B0 ;  /* 0x0000000000007941 */ /* 0x000fea0003800000 */
.L_x_216:
        /* <DEDUP_REMOVED lines=15> */
.L_x_219:
[----:B------:R-:W-:Y:S05]  /*80f0*/  BSYNC B0 ;  /* 0x0000000000007941 */ /* 0x000fea0003800000 */
.L_x_218:
[----:B-1---5:R-:W-:Y:S01]  /*8100*/  HADD2.F32 R13, -RZ, R12.H0_H0 ;  /* 0x2000000cff0d7230 */ /* 0x022fe20000004100 */
        /* <DEDUP_REMOVED lines=12> */
.L_x_221:
[----:B------:R-:W-:Y:S05]  /*81d0*/  BSYNC B0 ;  /* 0x0000000000007941 */ /* 0x000fea0003800000 */
.L_x_220:
[----:B-1---5:R-:W-:Y:S01]  /*81e0*/  HADD2.F32 R13, -RZ, R12.H0_H0 ;  /* 0x2000000cff0d7230 */ /* 0x022fe20000004100 */
[----:B------:R-:W-:Y:S01]  /*81f0*/  ISETP.GT.AND P6, PT, R10, 0x28, PT ;  /* 0x000000280a00780c */ /* 0x000fe20003fc4270 */
[----:B------:R-:W-:Y:S03]  /*8200*/  BSSY B0, `(.L_x_222) ;  /* 0x000000c000007945 */ /* 0x000fe60003800000 */
[----:B------:R-:W-:Y:S01]  /*8210*/  FMUL R10, R13, R14 ;  /* 0x0000000e0d0a7220 */ /* 0x000fe20000400000 */
[----:B------:R-:W-:-:S03]  /*8220*/  ISETP.GT.AND P6, PT, R0, 0xc8, P6 ;  /* 0x000000c80000780c */ /* 0x000fc600037c4270 */
[----:B------:R-:W-:-:S05]  /*8230*/  FFMA R10, R45, R11, R10 ;  /* 0x0000000b2d0a7223 */ /* 0x000fca000000000a */
[----:B------:R-:W-:-:S04]  /*8240*/  F2FP.F16.F32.PACK_AB R10, RZ, R10 ;  /* 0x0000000aff0a723e */ /* 0x000fc800000000ff */
[----:B------:R-:W-:Y:S02]  /*8250*/  PRMT R13, R10, 0x7610, R13 ;  /* 0x000076100a0d7816 */ /* 0x000fe4000000000d */
[----:B------:R-:W-:-:S03]  /*8260*/  PRMT R10, R12, 0x7610, R10 ;  /* 0x000076100c0a7816 */ /* 0x000fc6000000000a */
[----:B------:R1:W-:Y:S01]  /*8270*/  @P5 STG.E.U16 desc[UR14][R18.64], R13 ;  /* 0x0000000d12005986 */ /* 0x0003e2000c10150e */
[----:B------:R-:W-:Y:S05]  /*8280*/  @!P6 BRA `(.L_x_223) ;  /* 0x00000000000ce947 */ /* 0x000fea0003800000 */
[----:B------:R-:W-:-:S04]  /*8290*/  IADD3 R12, P5, R8, UR10, RZ ;  /* 0x0000000a080c7c10 */ /* 0x000fc8000ffbe0ff */
[----:B-1----:R-:W-:-:S05]  /*82a0*/  IADD3.X R13, R9, UR4, RZ, P5, !PT ;  /* 0x00000004090d7c10 */ /* 0x002fca000affe4ff */
[----:B------:R3:W5:Y:S04]  /*82b0*/  LDG.E.LTC128B.U16 R10, desc[UR14][R12.64] ;  /* 0x0000000e0c0a7981 */ /* 0x000768000c1e1520 */
.L_x_223:
[----:B------:R-:W-:Y:S05]  /*82c0*/  BSYNC B0 ;  /* 0x0000000000007941 */ /* 0x000fea0003800000 */
.L_x_222:
[----:B-1-3-5:R-:W-:Y:S01]  /*82d0*/  HADD2.F32 R13, -RZ, R10.H0_H0 ;  /* 0x2000000aff0d7230 */ /* 0x02afe20000004100 */
[----:B------:R-:W-:Y:S01]  /*82e0*/  IADD3 R12, P5, R6, R101, RZ ;  /* 0x00000065060c7210 */ /* 0x000fe20007fbe0ff */
[----:B------:R-:W-:Y:S01]  /*82f0*/  BSSY B0, `(.L_x_224) ;  /* 0x000000b000007945 */ /* 0x000fe20003800000 */
[----:B------:R-:W-:Y:S02]  /*8300*/  ISETP.GT.AND P4, PT, R0, 0xc8, P4 ;  /* 0x000000c80000780c */ /* 0x000fe40002784270 */
[----:B------:R-:W-:-:S04]  /*8310*/  FMUL R13, R13, R14 ;  /* 0x0000000e0d0d7220 */ /* 0x000fc80000400000 */
[----:B------:R-:W-:-:S05]  /*8320*/  FFMA R13, R46, R11, R13 ;  /* 0x0000000b2e0d7223 */ /* 0x000fca000000000d */
[----:B------:R-:W-:Y:S01]  /*8330*/  F2FP.F16.F32.PACK_AB R15, RZ, R13 ;  /* 0x0000000dff0f723e */ /* 0x000fe200000000ff */
[----:B------:R-:W-:-:S05]  /*8340*/  IMAD.X R13, R7, 0x1, R21, P5 ;  /* 0x00000001070d7824 */ /* 0x000fca00028e0615 */
[----:B------:R1:W-:Y:S01]  /*8350*/  @P6 STG.E.U16 desc[UR14][R12.64], R15 ;  /* 0x0000000f0c006986 */ /* 0x0003e2000c10150e */
[----:B------:R-:W-:Y:S05]  /*8360*/  @!P4 BRA `(.L_x_225) ;  /* 0x00000000000cc947 */ /* 0x000fea0003800000 */
[----:B-1----:R-:W-:-:S04]  /*8370*/  IADD3 R12, P5, R8, UR9, RZ ;  /* 0x00000009080c7c10 */ /* 0x002fc8000ffbe0ff */
[----:B------:R-:W-:-:S05]  /*8380*/  IADD3.X R13, R9, UR4, RZ, P5, !PT ;  /* 0x00000004090d7c10 */ /* 0x000fca000affe4ff */
[----:B------:R3:W5:Y:S04]  /*8390*/  LDG.E.LTC128B.U16 R10, desc[UR14][R12.64] ;  /* 0x0000000e0c0a7981 */ /* 0x000768000c1e1520 */
.L_x_225:
[----:B------:R-:W-:Y:S05]  /*83a0*/  BSYNC B0 ;  /* 0x0000000000007941 */ /* 0x000fea0003800000 */
.L_x_224:
[----:B-1-3-5:R-:W-:Y:S01]  /*83b0*/  HADD2.F32 R13, -RZ, R10.H0_H0 ;  /* 0x2000000aff0d7230 */ /* 0x02afe20000004100 */
[----:B------:R-:W-:Y:S01]  /*83c0*/  ISETP.GT.AND P5, PT, R0, 0xc0, P3 ;  /* 0x000000c00000780c */ /* 0x000fe20001fa4270 */
[----:B------:R-:W-:Y:S03]  /*83d0*/  BSSY B0, `(.L_x_226) ;  /* 0x000000b000007945 */ /* 0x000fe60003800000 */
[----:B------:R-:W-:-:S04]  /*83e0*/  FMUL R12, R13, R14 ;  /* 0x0000000e0d0c7220 */ /* 0x000fc80000400000 */
[----:B------:R-:W-:Y:S01]  /*83f0*/  FFMA R47, R47, R11, R12 ;  /* 0x0000000b2f2f7223 */ /* 0x000fe2000000000c */
[----:B------:R-:W-:-:S04]  /*8400*/  IADD3 R12, P6, R6, R103, RZ ;  /* 0x00000067060c7210 */ /* 0x000fc80007fde0ff */
[----:B------:R-:W-:Y:S01]  /*8410*/  F2FP.F16.F32.PACK_AB R47, RZ, R47 ;  /* 0x0000002fff2f723e */ /* 0x000fe200000000ff */
[----:B------:R-:W-:-:S05]  /*8420*/  IMAD.X R13, R7, 0x1, R21, P6 ;  /* 0x00000001070d7824 */ /* 0x000fca00030e0615 */
[----:B------:R1:W-:Y:S01]  /*8430*/  @P4 STG.E.U16 desc[UR14][R12.64], R47 ;  /* 0x0000002f0c004986 */ /* 0x0003e2000c10150e */
[----:B------:R-:W-:Y:S05]  /*8440*/  @!P5 BRA `(.L_x_227) ;  /* 0x00000000000cd947 */ /* 0x000fea0003800000 */
[----:B-1----:R-:W-:-:S04]  /*8450*/  IADD3 R12, P4, R4, UR8, RZ ;  /* 0x00000008040c7c10 */ /* 0x002fc8000ff9e0ff */
[----:B------:R-:W-:-:S05]  /*8460*/  IADD3.X R13, R5, UR4, RZ, P4, !PT ;  /* 0x00000004050d7c10 */ /* 0x000fca000a7fe4ff */
[----:B------:R3:W5:Y:S04]  /*8470*/  LDG.E.LTC128B.U16 R10, desc[UR14][R12.64] ;  /* 0x0000000e0c0a7981 */ /* 0x000768000c1e1520 */
.L_x_227:
[----:B------:R-:W-:Y:S05]  /*8480*/  BSYNC B0 ;  /* 0x0000000000007941 */ /* 0x000fea0003800000 */
.L_x_226:
        /* <DEDUP_REMOVED lines=13> */
.L_x_229:
[----:B------:R-:W-:Y:S05]  /*8560*/  BSYNC B0 ;  /* 0x0000000000007941 */ /* 0x000fea0003800000 */
.L_x_228:
        /* <DEDUP_REMOVED lines=13> */
.L_x_231:
[----:B------:R-:W-:Y:S05]  /*8640*/  BSYNC B0 ;  /* 0x0000000000007941 */ /* 0x000fea0003800000 */
.L_x_230:
        /* <DEDUP_REMOVED lines=13> */
.L_x_233:
[----:B------:R-:W-:Y:S05]  /*8720*/  BSYNC B0 ;  /* 0x0000000000007941 */ /* 0x000fea0003800000 */
.L_x_232:
        /* <DEDUP_REMOVED lines=13> */
.L_x_235:
[----:B------:R-:W-:Y:S05]  /*8800*/  BSYNC B0 ;  /* 0x0000000000007941 */ /* 0x000fea0003800000 */
.L_x_234:
[----:B-1-3-5:R-:W-:Y:S01]  /*8810*/  HADD2.F32 R13, -RZ, R10.H0_H0 ;  /* 0x2000000aff0d7230 */ /* 0x02afe20000004100 */
[----:B------:R-:W-:Y:S01]  /*8820*/  IADD3 R12, P4, R2, R109, RZ ;  /* 0x0000006d020c7210 */ /* 0x000fe20007f9e0ff */
[----:B------:R-:W-:Y:S01]  /*8830*/  BSSY B0, `(.L_x_236) ;  /* 0x000000b000007945 */ /* 0x000fe20003800000 */
[----:B------:R-:W-:Y:S02]  /*8840*/  ISETP.GT.AND P2, PT, R0, 0xc0, P0 ;  /* 0x000000c00000780c */ /* 0x000fe40000744270 */
[----:B------:R-:W-:-:S04]  /*8850*/  FMUL R13, R13, R14 ;  /* 0x0000000e0d0d7220 */ /* 0x000fc80000400000 */
[----:B------:R-:W-:-:S05]  /*8860*/  FFMA R13, R52, R11, R13 ;  /* 0x0000000b340d7223 */ /* 0x000fca000000000d */
[----:B------:R-:W-:Y:S01]  /*8870*/  F2FP.F16.F32.PACK_AB R15, RZ, R13 ;  /* 0x0000000dff0f723e */ /* 0x000fe200000000ff */
[----:B------:R-:W-:Y:S01]  /*8880*/  IMAD.X R13, R3, 0x1, R21, P4 ;  /* 0x00000001030d7824 */ /* 0x000fe200020e0615 */
[----:B--2---:R-:W-:-:S04]  /*8890*/  IADD3 R4, P4, R4, UR5, RZ ;  /* 0x0000000504047c10 */ /* 0x004fc8000ff9e0ff */
[----:B------:R1:W-:Y:S01]  /*88a0*/  @P3 STG.E.U16 desc[UR14][R12.64], R15 ;  /* 0x0000000f0c003986 */ /* 0x0003e2000c10150e */
[----:B------:R-:W-:Y:S01]  /*88b0*/  IADD3.X R5, R5, UR4, RZ, P4, !PT ;  /* 0x0000000405057c10 */ /* 0x000fe2000a7fe4ff */
[----:B------:R-:W-:Y:S07]  /*88c0*/  @!P2 BRA `(.L_x_237) ;  /* 0x000000000004a947 */ /* 0x000fee0003800000 */
[----:B------:R2:W5:Y:S02]  /*88d0*/  LDG.E.LTC128B.U16 R10, desc[UR14][R4.64] ;  /* 0x0000000e040a7981 */ /* 0x000564000c1e1520 */
.L_x_237:
[----:B------:R-:W-:Y:S05]  /*88e0*/  BSYNC B0 ;  /* 0x0000000000007941 */ /* 0x000fea0003800000 */
.L_x_236:
[----:B--2--5:R-:W-:Y:S01]  /*88f0*/  HADD2.F32 R5, -RZ, R10.H0_H0 ;  /* 0x2000000aff057230 */ /* 0x024fe20000004100 */
[----:B------:R-:W-:Y:S01]  /*8900*/  IADD3 R2, P3, R2, R111, RZ ;  /* 0x0000006f02027210 */ /* 0x000fe20007f7e0ff */
[----:B------:R-:W-:Y:S01]  /*8910*/  BSSY B0, `(.L_x_238) ;  /* 0x000000b000007945 */ /* 0x000fe20003800000 */
[----:B------:R-:W-:Y:S02]  /*8920*/  ISETP.GT.AND P1, PT, R0, 0xc8, P1 ;  /* 0x000000c80000780c */ /* 0x000fe40000f24270 */
[----:B------:R-:W-:Y:S01]  /*8930*/  FMUL R4, R5, R14 ;  /* 0x0000000e05047220 */ /* 0x000fe20000400000 */
[----:B------:R-:W-:-:S03]  /*8940*/  IMAD.X R3, R3, 0x1, R21, P3 ;  /* 0x0000000103037824 */ /* 0x000fc600018e0615 */
[----:B------:R-:W-:-:S05]  /*8950*/  FFMA R4, R53, R11, R4 ;  /* 0x0000000b35047223 */ /* 0x000fca0000000004 */
[----:B------:R-:W-:-:S05]  /*8960*/  F2FP.F16.F32.PACK_AB R4, RZ, R4 ;  /* 0x00000004ff04723e */ /* 0x000fca00000000ff */
[----:B------:R2:W-:Y:S01]  /*8970*/  @P2 STG.E.U16 desc[UR14][R2.64], R4 ;  /* 0x0000000402002986 */ /* 0x0005e2000c10150e */
[----:B------:R-:W-:Y:S05]  /*8980*/  @!P1 BRA `(.L_x_239) ;  /* 0x00000000000c9947 */ /* 0x000fea0003800000 */
[----:B--2---:R-:W-:-:S04]  /*8990*/  IADD3 R2, P2, R8, UR6, RZ ;  /* 0x0000000608027c10 */ /* 0x004fc8000ff5e0ff */
[----:B------:R-:W-:-:S05]  /*89a0*/  IADD3.X R3, R9, UR4, RZ, P2, !PT ;  /* 0x0000000409037c10 */ /* 0x000fca00097fe4ff */
[----:B------:R3:W5:Y:S04]  /*89b0*/  LDG.E.LTC128B.U16 R10, desc[UR14][R2.64] ;  /* 0x0000000e020a7981 */ /* 0x000768000c1e1520 */
.L_x_239:
[----:B------:R-:W-:Y:S05]  /*89c0*/  BSYNC B0 ;  /* 0x0000000000007941 */ /* 0x000fea0003800000 */
.L_x_238:
[----:B--23-5:R-:W-:Y:S01]  /*89d0*/  HADD2.F32 R3, -RZ, R10.H0_H0 ;  /* 0x2000000aff037230 */ /* 0x02cfe20000004100 */
[----:B------:R-:W-:Y:S01]  /*89e0*/  IADD3 R2, P2, R6, R109, RZ ;  /* 0x0000006d06027210 */ /* 0x000fe20007f5e0ff */
[----:B------:R-:W-:Y:S01]  /*89f0*/  BSSY B0, `(.L_x_240) ;  /* 0x000000c000007945 */ /* 0x000fe20003800000 */
[----:B------:R-:W-:Y:S02]  /*8a00*/  ISETP.GT.AND P0, PT, R0, 0xc8, P0 ;  /* 0x000000c80000780c */ /* 0x000fe40000704270 */
[----:B------:R-:W-:-:S04]  /*8a10*/  FMUL R3, R3, R14 ;  /* 0x0000000e03037220 */ /* 0x000fc80000400000 */
[----:B------:R-:W-:-:S05]  /*8a20*/  FFMA R3, R54, R11, R3 ;  /* 0x0000000b36037223 */ /* 0x000fca0000000003 */
[----:B------:R-:W-:Y:S01]  /*8a30*/  F2FP.F16.F32.PACK_AB R5, RZ, R3 ;  /* 0x00000003ff05723e */ /* 0x000fe200000000ff */
[----:B------:R-:W-:Y:S01]  /*8a40*/  IMAD.X R3, R7, 0x1, R21, P2 ;  /* 0x0000000107037824 */ /* 0x000fe200010e0615 */
[----:B------:R-:W-:Y:S02]  /*8a50*/  IADD3 R4, P2, R8, UR5, RZ ;  /* 0x0000000508047c10 */ /* 0x000fe4000ff5e0ff */
[----:B------:R-:W-:Y:S02]  /*8a60*/  PRMT R0, R5, 0x7610, R0 ;  /* 0x0000761005007816 */ /* 0x000fe40000000000 */
[----:B------:R-:W-:-:S03]  /*8a70*/  IADD3.X R5, R9, UR4, RZ, P2, !PT ;  /* 0x0000000409057c10 */ /* 0x000fc600097fe4ff */
[----:B------:R2:W-:Y:S01]  /*8a80*/  @P1 STG.E.U16 desc[UR14][R2.64], R0 ;  /* 0x0000000002001986 */ /* 0x0005e2000c10150e */
[----:B------:R-:W-:Y:S05]  /*8a90*/  @!P0 BRA `(.L_x_241) ;  /* 0x0000000000048947 */ /* 0x000fea0003800000 */
[----:B------:R3:W5:Y:S02]  /*8aa0*/  LDG.E.LTC128B.U16 R10, desc[UR14][R4.64] ;  /* 0x0000000e040a7981 */ /* 0x000764000c1e1520 */
.L_x_241:
[----:B------:R-:W-:Y:S05]  /*8ab0*/  BSYNC B0 ;  /* 0x0000000000007941 */ /* 0x000fea0003800000 */
.L_x_240:
[----:B--2--5:R-:W-:Y:S01]  /*8ac0*/  HADD2.F32 R3, -RZ, R10.H0_H0 ;  /* 0x2000000aff037230 */ /* 0x024fe20000004100 */
[----:B------:R-:W-:-:S04]  /*8ad0*/  IADD3 R2, P1, R6, R111, RZ ;  /* 0x0000006f06027210 */ /* 0x000fc80007f3e0ff */
[----:B------:R-:W-:-:S04]  /*8ae0*/  FMUL R14, R3, R14 ;  /* 0x0000000e030e7220 */ /* 0x000fc80000400000 */
[----:B------:R-:W-:Y:S01]  /*8af0*/  FFMA R14, R55, R11, R14 ;  /* 0x0000000b370e7223 */ /* 0x000fe2000000000e */
[----:B------:R-:W-:Y:S06]  /*8b00*/  @!P0 EXIT ;  /* 0x000000000000894d */ /* 0x000fec0003800000 */
[----:B------:R-:W-:Y:S01]  /*8b10*/  F2FP.F16.F32.PACK_AB R14, RZ, R14 ;  /* 0x0000000eff0e723e */ /* 0x000fe200000000ff */
[----:B------:R-:W-:-:S05]  /*8b20*/  IMAD.X R3, R7, 0x1, R21, P1 ;  /* 0x0000000107037824 */ /* 0x000fca00008e0615 */
[----:B------:R-:W-:Y:S01]  /*8b30*/  STG.E.U16 desc[UR14][R2.64], R14 ;  /* 0x0000000e02007986 */ /* 0x000fe2000c10150e */
[----:B------:R-:W-:Y:S05]  /*8b40*/  EXIT ;  /* 0x000000000000794d */ /* 0x000fea0003800000 */
.L_x_21:
[----:B------:R-:W-:Y:S01]  /*8b50*/  ULDC.64 UR4, c[0x0][0x5c8] ;  /* 0x0001720000047ab9 */ /* 0x000fe20000000a00 */
[-C--:B------:R-:W-:Y:S01]  /*8b60*/  FMUL R120, R120, R11.reuse ;  /* 0x0000000b78787220 */ /* 0x080fe20000400000 */
[----:B------:R-:W-:Y:S01]  /*8b70*/  LEA R2, P1, R18, UR4, 0x1 ;  /* 0x0000000412027c11 */ /* 0x000fe2000f8208ff */
[-C--:B------:R-:W-:Y:S01]  /*8b80*/  FMUL R121, R121, R11.reuse ;  /* 0x0000000b79797220 */ /* 0x080fe20000400000 */
[----:B------:R-:W-:Y:S01]  /*8b90*/  ISETP.GT.AND P4, PT, R10, 0x1, PT ;  /* 0x000000010a00780c */ /* 0x000fe20003f84270 */
[-C--:B------:R-:W-:Y:S01]  /*8ba0*/  FMUL R122, R122, R11.reuse ;  /* 0x0000000b7a7a7220 */ /* 0x080fe20000400000 */
[----:B------:R-:W-:Y:S01]  /*8bb0*/  F2FP.F16.F32.PACK_AB R120, RZ, R120 ;  /* 0x00000078ff78723e */ /* 0x000fe200000000ff */
[-C--:B------:R-:W-:Y:S01]  /*8bc0*/  FMUL R123, R123, R11.reuse ;  /* 0x0000000b7b7b7220 */ /* 0x080fe20000400000 */
[----:B------:R-:W-:Y:S01]  /*8bd0*/  LEA.HI.X R3, R18, UR5, R21, 0x1, P1 ;  /* 0x0000000512037c11 */ /* 0x000fe200088f0c15 */
[-C--:B------:R-:W-:Y:S01]  /*8be0*/  FMUL R124, R124, R11.reuse ;  /* 0x0000000b7c7c7220 */ /* 0x080fe20000400000 */
[----:B------:R-:W-:Y:S01]  /*8bf0*/  ISETP.GT.AND P2, PT, R10, RZ, PT ;  /* 0x000000ff0a00720c */ /* 0x000fe20003f44270 */
[-C--:B------:R-:W-:Y:S01]  /*8c00*/  FMUL R125, R125, R11.reuse ;  /* 0x0000000b7d7d7220 */ /* 0x080fe20000400000 */
[C---:B------:R-:W-:Y:S01]  /*8c10*/  ISETP.GT.AND P1, PT, R0.reuse, RZ, P4 ;  /* 0x000000ff0000720c */ /* 0x040fe20002724270 */
[----:B------:R-:W-:Y:S01]  /*8c20*/  @P0 STG.E.U16 desc[UR14][R2.64], R120 ;  /* 0x0000007802000986 */ /* 0x000fe2000c10150e */
[----:B------:R-:W-:Y:S01]  /*8c30*/  ISETP.GT.AND P2, PT, R0, 0x8, P2 ;  /* 0x000000080000780c */ /* 0x000fe20001744270 */
[-C--:B------:R-:W-:Y:S01]  /*8c40*/  FMUL R126, R126, R11.reuse ;  /* 0x0000000b7e7e7220 */ /* 0x080fe20000400000 */
[----:B------:R-:W-:Y:S01]  /*8c50*/  ISETP.GT.AND P0, PT, R0, 0x8, P4 ;  /* 0x000000080000780c */ /* 0x000fe20002704270 */
[-C--:B------:R-:W-:Y:S01]  /*8c60*/  FMUL R127, R127, R11.reuse ;  /* 0x0000000b7f7f7220 */ /* 0x080fe20000400000 */
[----:B------:R-:W-:Y:S01]  /*8c70*/  SHF.L.U64.HI R15, R16, 0x1, R15 ;  /* 0x00000001100f7819 */ /* 0x000fe2000001020f */
[-C--:B------:R-:W-:Y:S01]  /*8c80*/  FMUL R128, R128, R11.reuse ;  /* 0x0000000b80807220 */ /* 0x080fe20000400000 */
[----:B------:R-:W-:Y:S01]  /*8c90*/  LEA R4, P3, R16, R2, 0x1 ;  /* 0x0000000210047211 */ /* 0x000fe200078608ff */
[----:B------:R-:W-:Y:S01]  /*8ca0*/  FMUL R129, R129, R11 ;  /* 0x0000000b81817220 */ /* 0x000fe20000400000 */
[----:B------:R-:W-:Y:S01]  /*8cb0*/  F2FP.F16.F32.PACK_AB R121, RZ, R121 ;  /* 0x00000079ff79723e */ /* 0x000fe200000000ff */
[----:B------:R-:W-:Y:S01]  /*8cc0*/  FMUL R130, R130, R11 ;  /* 0x0000000b82827220 */ /* 0x000fe20000400000 */
[----:B------:R-:W-:Y:S01]  /*8cd0*/  F2FP.F16.F32.PACK_AB R122, RZ, R122 ;  /* 0x0000007aff7a723e */ /* 0x000fe200000000ff */
[----:B------:R-:W-:Y:S01]  /*8ce0*/  IMAD.X R5, R15, 0x1, R3, P3 ;  /* 0x000000010f057824 */ /* 0x000fe200018e0603 */
[----:B------:R-:W-:Y:S01]  /*8cf0*/  F2FP.F16.F32.PACK_AB R123, RZ, R123 ;  /* 0x0000007bff7b723e */ /* 0x000fe200000000ff */
[----:B------:R-:W-:Y:S01]  /*8d00*/  @P1 STG.E.U16 desc[UR14][R2.64+0x2], R121 ;  /* 0x0000027902001986 */ /* 0x000fe2000c10150e */
[C---:B------:R-:W-:Y:S01]  /*8d10*/  ISETP.GT.AND P5, PT, R10.reuse, 0x8, PT ;  /* 0x000000080a00780c */ /* 0x040fe20003fa4270 */
[-C--:B------:R-:W-:Y:S01]  /*8d20*/  FMUL R131, R131, R11.reuse ;  /* 0x0000000b83837220 */ /* 0x080fe20000400000 */
[----:B------:R-:W-:Y:S01]  /*8d30*/  ISETP.GT.AND P4, PT, R10, 0x9, PT ;  /* 0x000000090a00780c */ /* 0x000fe20003f84270 */
[----:B------:R-:W-:Y:S01]  /*8d40*/  @P2 STG.E.U16 desc[UR14][R4.64], R122 ;  /* 0x0000007a04002986 */ /* 0x000fe2000c10150e */
[----:B------:R-:W-:Y:S01]  /*8d50*/  ISETP.GT.AND P1, PT, R0, RZ, P5 ;  /* 0x000000ff0000720c */ /* 0x000fe20002f24270 */
[----:B------:R-:W-:Y:S01]  /*8d60*/  IMAD.SHL.U32 R9, R12, 0x80, RZ ;  /* 0x000000800c097824 */ /* 0x000fe200078e00ff */
[C---:B------:R-:W-:Y:S01]  /*8d70*/  ISETP.GT.AND P2, PT, R0.reuse, RZ, P4 ;  /* 0x000000ff0000720c */ /* 0x040fe20002744270 */
[----:B------:R-:W-:Y:S01]  /*8d80*/  @P0 STG.E.U16 desc[UR14][R4.64+0x2], R123 ;  /* 0x0000027b04000986 */ /* 0x000fe2000c10150e */
[----:B------:R-:W-:Y:S01]  /*8d90*/  ISETP.GT.AND P0, PT, R0, 0x8, P5 ;  /* 0x000000080000780c */ /* 0x000fe20002f04270 */
[-C--:B------:R-:W-:Y:S01]  /*8da0*/  FMUL R132, R132, R11.reuse ;  /* 0x0000000b84847220 */ /* 0x080fe20000400000 */
[----:B------:R-:W-:Y:S01]  /*8db0*/  F2FP.F16.F32.PACK_AB R124, RZ, R124 ;  /* 0x0000007cff7c723e */ /* 0x000fe200000000ff */
[----:B------:R-:W-:Y:S01]  /*8dc0*/  FMUL R133, R133, R11 ;  /* 0x0000000b85857220 */ /* 0x000fe20000400000 */
[----:B------:R-:W-:Y:S01]  /*8dd0*/  F2FP.F16.F32.PACK_AB R125, RZ, R125 ;  /* 0x0000007dff7d723e */ /* 0x000fe200000000ff */
[-C--:B------:R-:W-:Y:S01]  /*8de0*/  FMUL R134, R134, R11.reuse ;  /* 0x0000000b86867220 */ /* 0x080fe20000400000 */
[----:B------:R-:W-:Y:S01]  /*8df0*/  F2FP.F16.F32.PACK_AB R126, RZ, R126 ;  /* 0x0000007eff7e723e */ /* 0x000fe200000000ff */
[-C--:B------:R-:W-:Y:S01]  /*8e00*/  FMUL R135, R135, R11.reuse ;  /* 0x0000000b87877220 */ /* 0x080fe20000400000 */
[----:B------:R-:W-:Y:S01]  /*8e10*/  ISETP.GT.AND P3, PT, R10, 0x10, PT ;  /* 0x000000100a00780c */ /* 0x000fe20003f64270 */
[----:B------:R-:W-:Y:S01]  /*8e20*/  @P1 STG.E.U16 desc[UR14][R2.64+0x10], R124 ;  /* 0x0000107c02001986 */ /* 0x000fe2000c10150e */
[----:B------:R-:W-:Y:S01]  /*8e30*/  ISETP.GT.AND P1, PT, R0, 0x8, P4 ;  /* 0x000000080000780c */ /* 0x000fe20002724270 */
[----:B------:R-:W-:Y:S01]  /*8e40*/  FMUL R136, R136, R11 ;  /* 0x0000000b88887220 */ /* 0x000fe20000400000 */
[----:B------:R-:W-:Y:S01]  /*8e50*/  F2FP.F16.F32.PACK_AB R127, RZ, R127 ;  /* 0x0000007fff7f723e */ /* 0x000fe200000000ff */
[----:B------:R-:W-:Y:S01]  /*8e60*/  @P2 STG.E.U16 desc[UR14][R2.64+0x12], R125 ;  /* 0x0000127d02002986 */ /* 0x000fe2000c10150e */
[----:B------:R-:W-:Y:S01]  /*8e70*/  F2FP.F16.F32.PACK_AB R128, RZ, R128 ;  /* 0x00000080ff80723e */ /* 0x000fe200000000ff */
[-C--:B------:R-:W-:Y:S01]  /*8e80*/  FMUL R137, R137, R11.reuse ;  /* 0x0000000b89897220 */ /* 0x080fe20000400000 */
[----:B------:R-:W-:Y:S01]  /*8e90*/  ISETP.GT.AND P2, PT, R10, 0x11, PT ;  /* 0x000000110a00780c */ /* 0x000fe20003f44270 */
[----:B------:R-:W-:Y:S01]  /*8ea0*/  @P0 STG.E.U16 desc[UR14][R4.64+0x10], R126 ;  /* 0x0000107e04000986 */ /* 0x000fe2000c10150e */
[----:B------:R-:W-:Y:S01]  /*8eb0*/  ISETP.GT.AND P0, PT, R0, RZ, P3 ;  /* 0x000000ff0000720c */ /* 0x000fe20001f04270 */
[----:B------:R-:W-:Y:S01]  /*8ec0*/  FMUL R138, R138, R11 ;  /* 0x0000000b8a8a7220 */ /* 0x000fe20000400000 */
[----:B------:R-:W-:Y:S01]  /*8ed0*/  F2FP.F16.F32.PACK_AB R129, RZ, R129 ;  /* 0x00000081ff81723e */ /* 0x000fe200000000ff */
[----:B------:R-:W-:Y:S01]  /*8ee0*/  FMUL R139, R139, R11 ;  /* 0x0000000b8b8b7220 */ /* 0x000fe20000400000 */
[----:B------:R-:W-:Y:S01]  /*8ef0*/  F2FP.F16.F32.PACK_AB R130, RZ, R130 ;  /* 0x00000082ff82723e */ /* 0x000fe200000000ff */
[----:B------:R-:W-:Y:S01]  /*8f00*/  @P1 STG.E.U16 desc[UR14][R4.64+0x12], R127 ;  /* 0x0000127f04001986 */ /* 0x000fe2000c10150e */
[----:B------:R-:W-:Y:S01]  /*8f10*/  F2FP.F16.F32.PACK_AB R131, RZ, R131 ;  /* 0x00000083ff83723e */ /* 0x000fe200000000ff */
[-C--:B------:R-:W-:Y:S01]  /*8f20*/  FMUL R140, R140, R11.reuse ;  /* 0x0000000b8c8c7220 */ /* 0x080fe20000400000 */
[----:B------:R-:W-:Y:S01]  /*8f30*/  SHF.L.U64.HI R13, R12, 0x7, R13 ;  /* 0x000000070c0d7819 */ /* 0x000fe2000001020d */
[-C--:B------:R-:W-:Y:S01]  /*8f40*/  FMUL R141, R141, R11.reuse ;  /* 0x0000000b8d8d7220 */ /* 0x080fe20000400000 */
[----:B------:R-:W-:Y:S01]  /*8f50*/  LOP3.LUT R15, R9, 0x2, RZ, 0xfc, !PT ;  /* 0x00000002090f7812 */ /* 0x000fe200078efcff */
[-C--:B------:R-:W-:Y:S01]  /*8f60*/  FMUL R142, R142, R11.reuse ;  /* 0x0000000b8e8e7220 */ /* 0x080fe20000400000 */
[----:B------:R-:W-:Y:S01]  /*8f70*/  F2FP.F16.F32.PACK_AB R132, RZ, R132 ;  /* 0x00000084ff84723e */ /* 0x000fe200000000ff */
[----:B------:R0:W-:Y:S01]  /*8f80*/  @P0 STG.E.U16 desc[UR14][R2.64+0x20], R128 ;  /* 0x0000208002000986 */ /* 0x0001e2000c10150e */
[----:B------:R-:W-:Y:S01]  /*8f90*/  ISETP.GT.AND P0, PT, R0, RZ, P2 ;  /* 0x000000ff0000720c */ /* 0x000fe20001704270 */
[-C--:B------:R-:W-:Y:S01]  /*8fa0*/  FMUL R143, R143, R11.reuse ;  /* 0x0000000b8f8f7220 */ /* 0x080fe20000400000 */
[----:B------:R-:W-:Y:S01]  /*8fb0*/  ISETP.GT.AND P1, PT, R10, 0x19, PT ;  /* 0x000000190a00780c */ /* 0x000fe20003f24270 */
[----:B------:R-:W-:Y:S01]  /*8fc0*/  FMUL R144, R144, R11 ;  /* 0x0000000b90907220 */ /* 0x000fe20000400000 */
[----:B------:R-:W-:Y:S01]  /*8fd0*/  F2FP.F16.F32.PACK_AB R133, RZ, R133 ;  /* 0x00000085ff85723e */ /* 0x000fe200000000ff */
[-C--:B------:R-:W-:Y:S01]  /*8fe0*/  FMUL R145, R145, R11.reuse ;  /* 0x0000000b91917220 */ /* 0x080fe20000400000 */
[----:B------:R-:W-:Y:S01]  /*8ff0*/  F2FP.F16.F32.PACK_AB R134, RZ, R134 ;  /* 0x00000086ff86723e */ /* 0x000fe200000000ff */
[----:B------:R-:W-:Y:S01]  /*9000*/  FMUL R146, R146, R11 ;  /* 0x0000000b92927220 */ /* 0x000fe20000400000 */
[----:B------:R-:W-:Y:S01]  /*9010*/  F2FP.F16.F32.PACK_AB R135, RZ, R135 ;  /* 0x00000087ff87723e */ /* 0x000fe200000000ff */
[-C--:B------:R-:W-:Y:S01]  /*9020*/  FMUL R147, R147, R11.reuse ;  /* 0x0000000b93937220 */ /* 0x080fe20000400000 */
[----:B------:R-:W-:Y:S01]  /*9030*/  F2FP.F16.F32.PACK_AB R136, RZ, R136 ;  /* 0x00000088ff88723e */ /* 0x000fe200000000ff */
[----:B------:R-:W-:Y:S01]  /*9040*/  FMUL R148, R148, R11 ;  /* 0x0000000b94947220 */ /* 0x000fe20000400000 */
[----:B------:R-:W-:Y:S01]  /*9050*/  F2FP.F16.F32.PACK_AB R137, RZ, R137 ;  /* 0x00000089ff89723e */ /* 0x000fe200000000ff */
[----:B------:R1:W-:Y:S01]  /*9060*/  @P0 STG.E.U16 desc[UR14][R2.64+0x22], R129 ;  /* 0x0000228102000986 */ /* 0x0003e2000c10150e */
[----:B------:R-:W-:Y:S01]  /*9070*/  ISETP.GT.AND P0, PT, R0, 0x8, P3 ;  /* 0x000000080000780c */ /* 0x000fe20001f04270 */
[-C--:B------:R-:W-:Y:S01]  /*9080*/  FMUL R149, R149, R11.reuse ;  /* 0x0000000b95957220 */ /* 0x080fe20000400000 */
[----:B------:R-:W-:Y:S01]  /*9090*/  F2FP.F16.F32.PACK_AB R138, RZ, R138 ;  /* 0x0000008aff8a723e */ /* 0x000fe200000000ff */
[----:B------:R-:W-:Y:S01]  /*90a0*/  FMUL R150, R150, R11 ;  /* 0x0000000b96967220 */ /* 0x000fe20000400000 */
[----:B------:R-:W-:Y:S01]  /*90b0*/  F2FP.F16.F32.PACK_AB R139, RZ, R139 ;  /* 0x0000008bff8b723e */ /* 0x000fe200000000ff */
[-C--:B------:R-:W-:Y:S01]  /*90c0*/  FMUL R151, R151, R11.reuse ;  /* 0x0000000b97977220 */ /* 0x080fe20000400000 */
[----:B------:R-:W-:Y:S01]  /*90d0*/  ISETP.GT.AND P5, PT, R10, 0x28, PT ;  /* 0x000000280a00780c */ /* 0x000fe20003fa4270 */
[-C--:B------:R-:W-:Y:S01]  /*90e0*/  FMUL R88, R88, R11.reuse ;  /* 0x0000000b58587220 */ /* 0x080fe20000400000 */
[----:B------:R-:W-:Y:S01]  /*90f0*/  F2FP.F16.F32.PACK_AB R140, RZ, R140 ;  /* 0x0000008cff8c723e */ /* 0x000fe200000000ff */
[-C--:B------:R-:W-:Y:S01]  /*9100*/  FMUL R89, R89, R11.reuse ;  /* 0x0000000b59597220 */ /* 0x080fe20000400000 */
[----:B------:R-:W-:Y:S01]  /*9110*/  ISETP.GT.AND P4, PT, R10, 0x29, PT ;  /* 0x000000290a00780c */ /* 0x000fe20003f84270 */
[----:B------:R-:W-:Y:S01]  /*9120*/  FMUL R90, R90, R11 ;  /* 0x0000000b5a5a7220 */ /* 0x000fe20000400000 */
[----:B------:R-:W-:Y:S01]  /*9130*/  F2FP.F16.F32.PACK_AB R141, RZ, R141 ;  /* 0x0000008dff8d723e */ /* 0x000fe200000000ff */
[----:B------:R-:W-:Y:S01]  /*9140*/  @P0 STG.E.U16 desc[UR14][R4.64+0x20], R130 ;  /* 0x0000208204000986 */ /* 0x000fe2000c10150e */
[----:B------:R-:W-:Y:S01]  /*9150*/  ISETP.GT.AND P0, PT, R0, 0x8, P2 ;  /* 0x000000080000780c */ /* 0x000fe20001704270 */
[-C--:B------:R-:W-:Y:S01]  /*9160*/  FMUL R91, R91, R11.reuse ;  /* 0x0000000b5b5b7220 */ /* 0x080fe20000400000 */
[----:B------:R-:W-:Y:S01]  /*9170*/  ISETP.GT.AND P2, PT, R10, 0x18, PT ;  /* 0x000000180a00780c */ /* 0x000fe20003f44270 */
        /* <DEDUP_REMOVED lines=8> */
[----:B------:R-:W-:Y:S01]  /*9200*/  FMUL R96, R96, R11 ;  /* 0x0000000b60607220 */ /* 0x000fe20000400000 */
[----:B------:R-:W-:Y:S01]  /*9210*/  F2FP.F16.F32.PACK_AB R145, RZ, R145 ;  /* 0x00000091ff91723e */ /* 0x000fe200000000ff */
[----:B------:R-:W-:Y:S01]  /*9220*/  @P0 STG.E.U16 desc[UR14][R4.64+0x22], R131 ;  /* 0x0000228304000986 */ /* 0x000fe2000c10150e */
[----:B------:R-:W-:Y:S01]  /*9230*/  IADD3 R6, P0, R9, R2, RZ ;  /* 0x0000000209067210 */ /* 0x000fe20007f1e0ff */
[-C--:B------:R-:W-:Y:S01]  /*9240*/  FMUL R97, R97, R11.reuse ;  /* 0x0000000b61617220 */ /* 0x080fe20000400000 */
[----:B------:R-:W-:Y:S01]  /*9250*/  F2FP.F16.F32.PACK_AB R146, RZ, R146 ;  /* 0x00000092ff92723e */ /* 0x000fe200000000ff */
[----:B------:R-:W-:Y:S01]  /*9260*/  FMUL R98, R98, R11 ;  /* 0x0000000b62627220 */ /* 0x000fe20000400000 */
[----:B------:R-:W-:Y:S01]  /*9270*/  F2FP.F16.F32.PACK_AB R147, RZ, R147 ;  /* 0x00000093ff93723e */ /* 0x000fe200000000ff */
[--C-:B------:R-:W-:Y:S01]  /*9280*/  IMAD.X R7, R13, 0x1, R3.reuse, P0 ;  /* 0x000000010d077824 */ /* 0x100fe200000e0603 */
[----:B------:R-:W-:Y:S01]  /*9290*/  IADD3 R18, P0, R15, R2, RZ ;  /* 0x000000020f127210 */ /* 0x000fe20007f1e0ff */
[-C--:B------:R-:W-:Y:S01]  /*92a0*/  FMUL R99, R99, R11.reuse ;  /* 0x0000000b63637220 */ /* 0x080fe20000400000 */
[----:B------:R-:W-:Y:S01]  /*92b0*/  F2FP.F16.F32.PACK_AB R148, RZ, R148 ;  /* 0x00000094ff94723e */ /* 0x000fe200000000ff */
[----:B------:R-:W-:Y:S01]  /*92c0*/  FMUL R100, R100, R11 ;  /* 0x0000000b64647220 */ /* 0x000fe20000400000 */
[----:B------:R-:W-:Y:S01]  /*92d0*/  F2FP.F16.F32.PACK_AB R149, RZ, R149 ;  /* 0x00000095ff95723e */ /* 0x000fe200000000ff */
[----:B------:R-:W-:Y:S01]  /*92e0*/  IMAD.X R19, R13, 0x1, R3, P0 ;  /* 0x000000010d137824 */ /* 0x000fe200000e0603 */
[----:B------:R-:W-:Y:S01]  /*92f0*/  ISETP.GT.AND P0, PT, R0, RZ, P2 ;  /* 0x000000ff0000720c */ /* 0x000fe20001704270 */
[-C--:B------:R-:W-:Y:S01]  /*9300*/  FMUL R101, R101, R11.reuse ;  /* 0x0000000b65657220 */ /* 0x080fe20000400000 */
[----:B------:R-:W-:Y:S01]  /*9310*/  F2FP.F16.F32.PACK_AB R150, RZ, R150 ;  /* 0x00000096ff96723e */ /* 0x000fe200000000ff */
[----:B------:R-:W-:Y:S01]  /*9320*/  FMUL R102, R102, R11 ;  /* 0x0000000b66667220 */ /* 0x000fe20000400000 */
[----:B------:R-:W-:Y:S01]  /*9330*/  F2FP.F16.F32.PACK_AB R151, RZ, R151 ;  /* 0x00000097ff97723e */ /* 0x000fe200000000ff */
[-C--:B------:R-:W-:Y:S01]  /*9340*/  FMUL R103, R103, R11.reuse ;  /* 0x0000000b67677220 */ /* 0x080fe20000400000 */
[----:B------:R-:W-:Y:S01]  /*9350*/  LOP3.LUT R21, R9, 0x10, RZ, 0xfc, !PT ;  /* 0x0000001009157812 */ /* 0x000fe200078efcff */
[-C--:B------:R-:W-:Y:S01]  /*9360*/  FMUL R104, R104, R11.reuse ;  /* 0x0000000b68687220 */ /* 0x080fe20000400000 */
[----:B------:R-:W-:Y:S01]  /*9370*/  F2FP.F16.F32.PACK_AB R88, RZ, R88 ;  /* 0x00000058ff58723e */ /* 0x000fe200000000ff */
[-C--:B------:R-:W-:Y:S01]  /*9380*/  FMUL R105, R105, R11.reuse ;  /* 0x0000000b69697220 */ /* 0x080fe20000400000 */
[----:B------:R-:W-:Y:S01]  /*9390*/  LOP3.LUT R23, R9, 0x12, RZ, 0xfc, !PT ;  /* 0x0000001209177812 */ /* 0x000fe200078efcff */
[----:B------:R-:W-:Y:S01]  /*93a0*/  FMUL R106, R106, R11 ;  /* 0x0000000b6a6a7220 */ /* 0x000fe20000400000 */
[----:B------:R-:W-:Y:S01]  /*93b0*/  F2FP.F16.F32.PACK_AB R89, RZ, R89 ;  /* 0x00000059ff59723e */ /* 0x000fe200000000ff */
[----:B------:R-:W-:Y:S01]  /*93c0*/  @P0 STG.E.U16 desc[UR14][R2.64+0x30], R132 ;  /* 0x0000308402000986 */ /* 0x000fe2000c10150e */
[----:B------:R-:W-:Y:S01]  /*93d0*/  ISETP.GT.AND P0, PT, R0, RZ, P1 ;  /* 0x000000ff0000720c */ /* 0x000fe20000f04270 */
        /* <DEDUP_REMOVED lines=8> */
[-C--:B------:R-:W-:Y:S01]  /*9460*/  FMUL R111, R111, R11.reuse ;  /* 0x0000000b6f6f7220 */ /* 0x080fe20000400000 */
[----:B------:R-:W-:Y:S01]  /*9470*/  PRMT R8, R92, 0x7610, R8 ;  /* 0x000076105c087816 */ /* 0x000fe20000000008 */
[-C--:B------:R-:W-:Y:S01]  /*9480*/  FMUL R112, R112, R11.reuse ;  /* 0x0000000b70707220 */ /* 0x080fe20000400000 */
[----:B------:R-:W-:Y:S01]  /*9490*/  F2FP.F16.F32.PACK_AB R94, RZ, R94 ;  /* 0x0000005eff5e723e */ /* 0x000fe200000000ff */
[----:B------:R-:W-:Y:S01]  /*94a0*/  @P0 STG.E.U16 desc[UR14][R2.64+0x32], R133 ;  /* 0x0000328502000986 */ /* 0x000fe2000c10150e */
[----:B------:R-:W-:Y:S01]  /*94b0*/  ISETP.GT.AND P0, PT, R0, 0x8, P2 ;  /* 0x000000080000780c */ /* 0x000fe20001704270 */
        /* <DEDUP_REMOVED lines=26> */
[----:B------:R-:W-:Y:S01]  /*9660*/  @P0 STG.E.U16 desc[UR14][R4.64+0x32], R135 ;  /* 0x0000328704000986 */ /* 0x000fe2000c10150e */
[----:B------:R-:W-:Y:S01]  /*9670*/  ISETP.GT.AND P0, PT, R0, RZ, P2 ;  /* 0x000000ff0000720c */ /* 0x000fe20001704270 */
        /* <DEDUP_REMOVED lines=135> */
[----:B------:R-:W-:-:S02]  /*9ef0*/  F2FP.F16.F32.PACK_AB R33, RZ, R33 ;  /* 0x00000021ff21723e */ /* 0x000fc400000000ff */
[----:B------:R-:W-:Y:S01]  /*9f00*/  F2FP.F16.F32.PACK_AB R34, RZ, R34 ;  /* 0x00000022ff22723e */ /* 0x000fe200000000ff */
[----:B------:R-:W-:Y:S01]  /*9f10*/  @P0 STG.E.U16 desc[UR14][R2.64+0x62], R145 ;  /* 0x0000629102000986 */ /* 0x000fe2000c10150e */
[----:B------:R-:W-:Y:S02]  /*9f20*/  ISETP.GT.AND P0, PT, R0, 0x8, P3 ;  /* 0x000000080000780c */ /* 0x000fe40001f04270 */
[----:B------:R-:W-:Y:S02]  /*9f30*/  F2FP.F16.F32.PACK_AB R35, RZ, R35 ;  /* 0x00000023ff23723e */ /* 0x000fe400000000ff */
[----:B------:R-:W-:Y:S02]  /*9f40*/  F2FP.F16.F32.PACK_AB R36, RZ, R36 ;  /* 0x00000024ff24723e */ /* 0x000fe400000000ff */
[----:B------:R-:W-:Y:S02]  /*9f50*/  F2FP.F16.F32.PACK_AB R37, RZ, R37 ;  /* 0x00000025ff25723e */ /* 0x000fe400000000ff */
[----:B------:R-:W-:-:S02]  /*9f60*/  F2FP.F16.F32.PACK_AB R38, RZ, R38 ;  /* 0x00000026ff26723e */ /* 0x000fc400000000ff */
[----:B------:R-:W-:Y:S02]  /*9f70*/  F2FP.F16.F32.PACK_AB R39, RZ, R39 ;  /* 0x00000027ff27723e */ /* 0x000fe400000000ff */
[----:B------:R-:W-:Y:S01]  /*9f80*/  F2FP.F16.F32.PACK_AB R40, RZ, R40 ;  /* 0x00000028ff28723e */ /* 0x000fe200000000ff */
[----:B------:R-:W-:Y:S01]  /*9f90*/  @P0 STG.E.U16 desc[UR14][R4.64+0x60], R146 ;  /* 0x0000609204000986 */ /* 0x000fe2000c10150e */
[----:B------:R-:W-:Y:S02]  /*9fa0*/  ISETP.GT.AND P0, PT, R0, 0x8, P1 ;  /* 0x000000080000780c */ /* 0x000fe40000f04270 */
[----:B------:R-:W-:Y:S02]  /*9fb0*/  F2FP.F16.F32.PACK_AB R41, RZ, R41 ;  /* 0x00000029ff29723e */ /* 0x000fe400000000ff */
[----:B------:R-:W-:Y:S02]  /*9fc0*/  F2FP.F16.F32.PACK_AB R42, RZ, R42 ;  /* 0x0000002aff2a723e */ /* 0x000fe400000000ff */
[----:B------:R-:W-:-:S02]  /*9fd0*/  F2FP.F16.F32.PACK_AB R43, RZ, R43 ;  /* 0x0000002bff2b723e */ /* 0x000fc400000000ff */
[----:B------:R-:W-:Y:S02]  /*9fe0*/  F2FP.F16.F32.PACK_AB R44, RZ, R44 ;  /* 0x0000002cff2c723e */ /* 0x000fe400000000ff */
[----:B------:R-:W-:Y:S02]  /*9ff0*/  F2FP.F16.F32.PACK_AB R45, RZ, R45 ;  /* 0x0000002dff2d723e */ /* 0x000fe400000000ff */
[----:B------:R-:W-:Y:S01]  /*a000*/  F2FP.F16.F32.PACK_AB R46, RZ, R46 ;  /* 0x0000002eff2e723e */ /* 0x000fe200000000ff */
[----:B------:R-:W-:Y:S01]  /*a010*/  @P0 STG.E.U16 desc[UR14][R4.64+0x62], R147 ;  /* 0x0000629304000986 */ /* 0x000fe2000c10150e */
[----:B------:R-:W-:Y:S02]  /*a020*/  ISETP.GT.AND P0, PT, R0, RZ, P2 ;  /* 0x000000ff0000720c */ /* 0x000fe40001704270 */
[----:B------:R-:W-:Y:S02]  /*a030*/  F2FP.F16.F32.PACK_AB R47, RZ, R47 ;  /* 0x0000002fff2f723e */ /* 0x000fe400000000ff */
[----:B------:R-:W-:-:S02]  /*a040*/  F2FP.F16.F32.PACK_AB R48, RZ, R48 ;  /* 0x00000030ff30723e */ /* 0x000fc400000000ff */
[----:B------:R-:W-:Y:S02]  /*a050*/  F2FP.F16.F32.PACK_AB R49, RZ, R49 ;  /* 0x00000031ff31723e */ /* 0x000fe400000000ff */
[----:B------:R-:W-:Y:S02]  /*a060*/  F2FP.F16.F32.PACK_AB R50, RZ, R50 ;  /* 0x00000032ff32723e */ /* 0x000fe400000000ff */
[----:B------:R-:W-:Y:S02]  /*a070*/  F2FP.F16.F32.PACK_AB R51, RZ, R51 ;  /* 0x00000033ff33723e */ /* 0x000fe400000000ff */
[----:B------:R-:W-:Y:S01]  /*a080*/  F2FP.F16.F32.PACK_AB R52, RZ, R52 ;  /* 0x00000034ff34723e */ /* 0x000fe200000000ff */
[----:B------:R-:W-:Y:S01]  /*a090*/  @P0 STG.E.U16 desc[UR14][R2.64+0x70], R148 ;  /* 0x0000709402000986 */ /* 0x000fe2000c10150e */
[----:B------:R-:W-:Y:S02]  /*a0a0*/  ISETP.GT.AND P0, PT, R10, 0x39, PT ;  /* 0x000000390a00780c */ /* 0x000fe40003f04270 */
[----:B------:R-:W-:-:S02]  /*a0b0*/  F2FP.F16.F32.PACK_AB R53, RZ, R53 ;  /* 0x00000035ff35723e */ /* 0x000fc400000000ff */
[----:B------:R-:W-:Y:S02]  /*a0c0*/  ISETP.GT.AND P6, PT, R0, RZ, P0 ;  /* 0x000000ff0000720c */ /* 0x000fe400007c4270 */
[----:B------:R-:W-:-:S11]  /*a0d0*/  F2FP.F16.F32.PACK_AB R54, RZ, R54 ;  /* 0x00000036ff36723e */ /* 0x000fd600000000ff */
[----:B------:R-:W-:Y:S01]  /*a0e0*/  @P6 STG.E.U16 desc[UR14][R2.64+0x72], R149 ;  /* 0x0000729502006986 */ /* 0x000fe2000c10150e */
[----:B------:R-:W-:-:S13]  /*a0f0*/  ISETP.GT.AND P6, PT, R0, 0x8, P2 ;  /* 0x000000080000780c */ /* 0x000fda00017c4270 */
[----:B------:R-:W-:Y:S01]  /*a100*/  @P6 STG.E.U16 desc[UR14][R4.64+0x70], R150 ;  /* 0x0000709604006986 */ /* 0x000fe2000c10150e */
[----:B------:R-:W-:-:S13]  /*a110*/  ISETP.GT.AND P6, PT, R0, 0x8, P0 ;  /* 0x000000080000780c */ /* 0x000fda00007c4270 */
[----:B------:R-:W-:Y:S01]  /*a120*/  @P6 STG.E.U16 desc[UR14][R4.64+0x72], R151 ;  /* 0x0000729704006986 */ /* 0x000fe2000c10150e */
[----:B0-----:R-:W-:-:S05]  /*a130*/  IADD3 R128, P6, R21, R2, RZ ;  /* 0x0000000215807210 */ /* 0x001fca0007fde0ff */
[----:B-1----:R-:W-:Y:S01]  /*a140*/  IMAD.X R129, R13, 0x1, R3, P6 ;  /* 0x000000010d817824 */ /* 0x002fe200030e0603 */
[----:B------:R-:W-:-:S04]  /*a150*/  ISETP.GT.AND P6, PT, R10, RZ, PT ;  /* 0x000000ff0a00720c */ /* 0x000fc80003fc4270 */
[----:B------:R-:W-:-:S13]  /*a160*/  ISETP.GT.AND P6, PT, R0, 0x40, P6 ;  /* 0x000000400000780c */ /* 0x000fda00037c4270 */
[----:B------:R-:W-:Y:S01]  /*a170*/  @P6 STG.E.U16 desc[UR14][R6.64], R88 ;  /* 0x0000005806006986 */ /* 0x000fe2000c10150e */
[----:B------:R-:W-:-:S05]  /*a180*/  IADD3 R120, P6, R23, R2, RZ ;  /* 0x0000000217787210 */ /* 0x000fca0007fde0ff */
[----:B------:R-:W-:Y:S01]  /*a190*/  IMAD.X R121, R13, 0x1, R3, P6 ;  /* 0x000000010d797824 */ /* 0x000fe200030e0603 */
[----:B------:R-:W-:-:S04]  /*a1a0*/  ISETP.GT.AND P6, PT, R10, 0x1, PT ;  /* 0x000000010a00780c */ /* 0x000fc80003fc4270 */
[----:B------:R-:W-:-:S13]  /*a1b0*/  ISETP.GT.AND P6, PT, R0, 0x40, P6 ;  /* 0x000000400000780c */ /* 0x000fda00037c4270 */
[----:B------:R0:W-:Y:S01]  /*a1c0*/  @P6 STG.E.U16 desc[UR14][R18.64], R89 ;  /* 0x0000005912006986 */ /* 0x0001e2000c10150e */
[----:B------:R-:W-:-:S05]  /*a1d0*/  IADD3 R16, P6, R9, R4, RZ ;  /* 0x0000000409107210 */ /* 0x000fca0007fde0ff */
[----:B------:R-:W-:Y:S01]  /*a1e0*/  IMAD.X R17, R13, 0x1, R5, P6 ;  /* 0x000000010d117824 */ /* 0x000fe200030e0605 */
[----:B------:R-:W-:-:S04]  /*a1f0*/  ISETP.GT.AND P6, PT, R10, RZ, PT ;  /* 0x000000ff0a00720c */ /* 0x000fc80003fc4270 */
[----:B------:R-:W-:Y:S02]  /*a200*/  ISETP.GT.AND P6, PT, R0, 0x48, P6 ;  /* 0x000000480000780c */ /* 0x000fe400037c4270 */
[C---:B0-----:R-:W-:Y:S02]  /*a210*/  LOP3.LUT R19, R9.reuse, 0x20, RZ, 0xfc, !PT ;  /* 0x0000002009137812 */ /* 0x041fe400078efcff */
[----:B------:R-:W-:-:S09]  /*a220*/  LOP3.LUT R89, R9, 0x22, RZ, 0xfc, !PT ;  /* 0x0000002209597812 */ /* 0x000fd200078efcff */
        /* <DEDUP_REMOVED lines=8> */
[----:B------:R-:W-:-:S04]  /*a2b0*/  ISETP.GT.AND P6, PT, R10, 0x8, PT ;  /* 0x000000080a00780c */ /* 0x000fc80003fc4270 */
[----:B------:R-:W-:Y:S02]  /*a2c0*/  ISETP.GT.AND P6, PT, R0, 0x40, P6 ;  /* 0x000000400000780c */ /* 0x000fe400037c4270 */
[----:B0-----:R-:W-:-:S11]  /*a2d0*/  LOP3.LUT R91, R9, 0x30, RZ, 0xfc, !PT ;  /* 0x00000030095b7812 */ /* 0x001fd600078efcff */
[----:B------:R0:W-:Y:S01]  /*a2e0*/  @P6 STG.E.U16 desc[UR14][R128.64], R8 ;  /* 0x0000000880006986 */ /* 0x0001e2000c10150e */
[----:B------:R-:W-:-:S05]  /*a2f0*/  IADD3 R122, P6, R89, R2, RZ ;  /* 0x00000002597a7210 */ /* 0x000fca0007fde0ff */
[----:B------:R-:W-:Y:S01]  /*a300*/  IMAD.X R123, R13, 0x1, R3, P6 ;  /* 0x000000010d7b7824 */ /* 0x000fe200030e0603 */
[----:B------:R-:W-:-:S04]  /*a310*/  ISETP.GT.AND P6, PT, R10, 0x9, PT ;  /* 0x000000090a00780c */ /* 0x000fc80003fc4270 */
[----:B------:R-:W-:Y:S02]  /*a320*/  ISETP.GT.AND P6, PT, R0, 0x40, P6 ;  /* 0x000000400000780c */ /* 0x000fe400037c4270 */
[----:B0-----:R-:W-:-:S11]  /*a330*/  PRMT R8, R96, 0x7610, R8 ;  /* 0x0000761060087816 */ /* 0x001fd60000000008 */
[----:B------:R0:W-:Y:S01]  /*a340*/  @P6 STG.E.U16 desc[UR14][R120.64], R93 ;  /* 0x0000005d78006986 */ /* 0x0001e2000c10150e */
[----:B------:R-:W-:-:S05]  /*a350*/  IADD3 R92, P6, R21, R4, RZ ;  /* 0x00000004155c7210 */ /* 0x000fca0007fde0ff */
[----:B0-----:R-:W-:Y:S01]  /*a360*/  IMAD.X R93, R13, 0x1, R5, P6 ;  /* 0x000000010d5d7824 */ /* 0x001fe200030e0605 */
        /* <DEDUP_REMOVED lines=80> */
[----:B------:R-:W-:Y:S02]  /*a870*/  ISETP.GT.AND P6, PT, R0, 0x40, P5 ;  /* 0x000000400000780c */ /* 0x000fe40002fc4270 */
[----:B0-----:R-:W-:-:S11]  /*a880*/  LOP3.LUT R107, R9, 0x70, RZ, 0xfc, !PT ;  /* 0x00000070096b7812 */ /* 0x001fd600078efcff */
[----:B------:R-:W-:Y:S01]  /*a890*/  @P6 STG.E.U16 desc[UR14][R126.64], R8 ;  /* 0x000000087e006986 */ /* 0x000fe2000c10150e */
[----:B------:R-:W-:-:S05]  /*a8a0*/  IADD3 R122, P6, R105, R2, RZ ;  /* 0x00000002697a7210 */ /* 0x000fca0007fde0ff */
[----:B------:R-:W-:Y:S01]  /*a8b0*/  IMAD.X R123, R13, 0x1, R3, P6 ;  /* 0x000000010d7b7824 */ /* 0x000fe200030e0603 */
[----:B------:R-:W-:-:S13]  /*a8c0*/  ISETP.GT.AND P6, PT, R0, 0x40, P4 ;  /* 0x000000400000780c */ /* 0x000fda00027c4270 */
[----:B------:R0:W-:Y:S01]  /*a8d0*/  @P6 STG.E.U16 desc[UR14][R120.64], R109 ;  /* 0x0000006d78006986 */ /* 0x0001e2000c10150e */
[----:B------:R-:W-:-:S05]  /*a8e0*/  IADD3 R108, P6, R99, R4, RZ ;  /* 0x00000004636c7210 */ /* 0x000fca0007fde0ff */
[----:B0-----:R-:W-:Y:S01]  /*a8f0*/  IMAD.X R109, R13, 0x1, R5, P6 ;  /* 0x000000010d6d7824 */ /* 0x001fe200030e0605 */
[----:B------:R-:W-:-:S13]  /*a900*/  ISETP.GT.AND P6, PT, R0, 0x48, P5 ;  /* 0x000000480000780c */ /* 0x000fda0002fc4270 */
[----:B------:R0:W-:Y:S01]  /*a910*/  @P6 STG.E.U16 desc[UR14][R108.64], R110 ;  /* 0x0000006e6c006986 */ /* 0x0001e2000c10150e */
[----:B------:R-:W-:-:S05]  /*a920*/  IADD3 R126, P6, R101, R4, RZ ;  /* 0x00000004657e7210 */ /* 0x000fca0007fde0ff */
[----:B------:R-:W-:Y:S01]  /*a930*/  IMAD.X R127, R13, 0x1, R5, P6 ;  /* 0x000000010d7f7824 */ /* 0x000fe200030e0605 */
[----:B------:R-:W-:Y:S02]  /*a940*/  ISETP.GT.AND P6, PT, R0, 0x48, P4 ;  /* 0x000000480000780c */ /* 0x000fe400027c4270 */
[----:B0-----:R-:W-:-:S11]  /*a950*/  LOP3.LUT R109, R9, 0x72, RZ, 0xfc, !PT ;  /* 0x00000072096d7812 */ /* 0x001fd600078efcff */
[----:B------:R0:W-:Y:S01]  /*a960*/  @P6 STG.E.U16 desc[UR14][R126.64], R111 ;  /* 0x0000006f7e006986 */ /* 0x0001e2000c10150e */
[----:B------:R-:W-:-:S05]  /*a970*/  IADD3 R120, P6, R107, R2, RZ ;  /* 0x000000026b787210 */ /* 0x000fca0007fde0ff */
[----:B------:R-:W-:Y:S01]  /*a980*/  IMAD.X R121, R13, 0x1, R3, P6 ;  /* 0x000000010d797824 */ /* 0x000fe200030e0603 */
[----:B------:R-:W-:-:S13]  /*a990*/  ISETP.GT.AND P6, PT, R0, 0x40, P3 ;  /* 0x000000400000780c */ /* 0x000fda0001fc4270 */
        /* <DEDUP_REMOVED lines=13> */
[----:B-1----:R-:W-:-:S05]  /*aa70*/  IADD3 R112, P6, R107, R4, RZ ;  /* 0x000000046b707210 */ /* 0x002fca0007fde0ff */
[----:B--2---:R-:W-:Y:S01]  /*aa80*/  IMAD.X R113, R13, 0x1, R5, P6 ;  /* 0x000000010d717824 */ /* 0x004fe200030e0605 */
[----:B------:R-:W-:-:S13]  /*aa90*/  ISETP.GT.AND P6, PT, R0, 0x40, P2 ;  /* 0x000000400000780c */ /* 0x000fda00017c4270 */
[----:B------:R-:W-:Y:S01]  /*aaa0*/  @P6 STG.E.U16 desc[UR14][R120.64], R116 ;  /* 0x0000007478006986 */ /* 0x000fe2000c10150e */
[----:B------:R-:W-:-:S05]  /*aab0*/  IADD3 R4, P6, R109, R4, RZ ;  /* 0x000000046d047210 */ /* 0x000fca0007fde0ff */
[----:B------:R-:W-:Y:S01]  /*aac0*/  IMAD.X R5, R13, 0x1, R5, P6 ;  /* 0x000000010d057824 */ /* 0x000fe200030e0605 */
[----:B------:R-:W-:-:S13]  /*aad0*/  ISETP.GT.AND P6, PT, R0, 0x40, P0 ;  /* 0x000000400000780c */ /* 0x000fda00007c4270 */
[----:B------:R-:W-:Y:S01]  /*aae0*/  @P6 STG.E.U16 desc[UR14][R128.64], R117 ;  /* 0x0000007580006986 */ /* 0x000fe2000c10150e */
[----:B---3--:R-:W-:-:S05]  /*aaf0*/  IADD3 R2, P6, R6, R9, RZ ;  /* 0x0000000906027210 */ /* 0x008fca0007fde0ff */
[----:B------:R-:W-:Y:S01]  /*ab00*/  IMAD.X R3, R7, 0x1, R13, P6 ;  /* 0x0000000107037824 */ /* 0x000fe200030e060d */
[----:B------:R-:W-:-:S13]  /*ab10*/  ISETP.GT.AND P6, PT, R0, 0x48, P2 ;  /* 0x000000480000780c */ /* 0x000fda00017c4270 */
[----:B------:R1:W-:Y:S01]  /*ab20*/  @P6 STG.E.U16 desc[UR14][R112.64], R118 ;  /* 0x0000007670006986 */ /* 0x0003e2000c10150e */
[----:B0-----:R-:W-:-:S05]  /*ab30*/  IADD3 R110, P6, R15, R6, RZ ;  /* 0x000000060f6e7210 */ /* 0x001fca0007fde0ff */
[----:B------:R-:W-:Y:S01]  /*ab40*/  IMAD.X R111, R7, 0x1, R13, P6 ;  /* 0x00000001076f7824 */ /* 0x000fe200030e060d */
[----:B------:R-:W-:-:S13]  /*ab50*/  ISETP.GT.AND P6, PT, R0, 0x48, P0 ;  /* 0x000000480000780c */ /* 0x000fda00007c4270 */
[----:B------:R0:W-:Y:S01]  /*ab60*/  @P6 STG.E.U16 desc[UR14][R4.64], R119 ;  /* 0x0000007704006986 */ /* 0x0001e2000c10150e */
[----:B------:R-:W-:-:S05]  /*ab70*/  IADD3 R114, P6, R21, R6, RZ ;  /* 0x0000000615727210 */ /* 0x000fca0007fde0ff */
[----:B------:R-:W-:Y:S01]  /*ab80*/  IMAD.X R115, R7, 0x1, R13, P6 ;  /* 0x0000000107737824 */ /* 0x000fe200030e060d */
[----:B------:R-:W-:-:S04]  /*ab90*/  ISETP.GT.AND P6, PT, R10, RZ, PT ;  /* 0x000000ff0a00720c */ /* 0x000fc80003fc4270 */
[----:B------:R-:W-:-:S13]  /*aba0*/  ISETP.GT.AND P6, PT, R0, 0x80, P6 ;  /* 0x000000800000780c */ /* 0x000fda00037c4270 */
[----:B------:R2:W-:Y:S01]  /*abb0*/  @P6 STG.E.U16 desc[UR14][R2.64], R56 ;  /* 0x0000003802006986 */ /* 0x0005e2000c10150e */
[----:B-1----:R-:W-:-:S05]  /*abc0*/  IADD3 R112, P6, R23, R6, RZ ;  /* 0x0000000617707210 */ /* 0x002fca0007fde0ff */
[----:B------:R-:W-:Y:S01]  /*abd0*/  IMAD.X R113, R7, 0x1, R13, P6 ;  /* 0x0000000107717824 */ /* 0x000fe200030e060d */
[----:B------:R-:W-:-:S04]  /*abe0*/  ISETP.GT.AND P6, PT, R10, 0x1, PT ;  /* 0x000000010a00780c */ /* 0x000fc80003fc4270 */
[----:B------:R-:W-:-:S13]  /*abf0*/  ISETP.GT.AND P6, PT, R0, 0x80, P6 ;  /* 0x000000800000780c */ /* 0x000fda00037c4270 */
[----:B------:R1:W-:Y:S01]  /*ac00*/  @P6 STG.E.U16 desc[UR14][R110.64], R57 ;  /* 0x000000396e006986 */ /* 0x0003e2000c10150e */
[----:B0-----:R-:W-:-:S05]  /*ac10*/  IADD3 R4, P6, R16, R9, RZ ;  /* 0x0000000910047210 */ /* 0x001fca0007fde0ff */
[----:B------:R-:W-:Y:S01]  /*ac20*/  IMAD.X R5, R17, 0x1, R13, P6 ;  /* 0x0000000111057824 */ /* 0x000fe200030e060d */
[----:B------:R-:W-:-:S04]  /*ac30*/  ISETP.GT.AND P6, PT, R10, RZ, PT ;  /* 0x000000ff0a00720c */ /* 0x000fc80003fc4270 */
[----:B------:R-:W-:-:S13]  /*ac40*/  ISETP.GT.AND P6, PT, R0, 0x88, P6 ;  /* 0x000000880000780c */ /* 0x000fda00037c4270 */
[----:B------:R-:W-:Y:S01]  /*ac50*/  @P6 STG.E.U16 desc[UR14][R4.64], R58 ;  /* 0x0000003a04006986 */ /* 0x000fe2000c10150e */
[----:B--2---:R-:W-:-:S05]  /*ac60*/  IADD3 R56, P6, R16, R15, RZ ;  /* 0x0000000f10387210 */ /* 0x004fca0007fde0ff */
[----:B-1----:R-:W-:Y:S01]  /*ac70*/  IMAD.X R57, R17, 0x1, R13, P6 ;  /* 0x0000000111397824 */ /* 0x002fe200030e060d */
[----:B------:R-:W-:-:S04]  /*ac80*/  ISETP.GT.AND P6, PT, R10, 0x1, PT ;  /* 0x000000010a00780c */ /* 0x000fc80003fc4270 */
[----:B------:R-:W-:-:S13]  /*ac90*/  ISETP.GT.AND P6, PT, R0, 0x88, P6 ;  /* 0x000000880000780c */ /* 0x000fda00037c4270 */
[----:B------:R0:W-:Y:S01]  /*aca0*/  @P6 STG.E.U16 desc[UR14][R56.64], R59 ;  /* 0x0000003b38006986 */ /* 0x0001e2000c10150e */
        /* <DEDUP_REMOVED lines=10> */
[----:B0-----:R-:W-:-:S05]  /*ad50*/  IADD3 R56, P6, R21, R16, RZ ;  /* 0x0000001015387210 */ /* 0x001fca0007fde0ff */
        /* <DEDUP_REMOVED lines=9> */
[----:B-1----:R-:W-:-:S05]  /*adf0*/  IADD3 R60, P6, R91, R6, RZ ;  /* 0x000000065b3c7210 */ /* 0x002fca0007fde0ff */
[----:B--2---:R-:W-:Y:S01]  /*ae00*/  IMAD.X R61, R7, 0x1, R13, P6 ;  /* 0x00000001073d7824 */ /* 0x004fe200030e060d */
[----:B------:R-:W-:-:S04]  /*ae10*/  ISETP.GT.AND P6, PT, R10, 0x10, PT ;  /* 0x000000100a00780c */ /* 0x000fc80003fc4270 */
[----:B------:R-:W-:-:S13]  /*ae20*/  ISETP.GT.AND P6, PT, R0, 0x80, P6 ;  /* 0x000000800000780c */ /* 0x000fda00037c4270 */
[----:B------:R1:W-:Y:S01]  /*ae30*/  @P6 STG.E.U16 desc[UR14][R110.64], R64 ;  /* 0x000000406e006986 */ /* 0x0003e2000c10150e */
[----:B0-----:R-:W-:-:S05]  /*ae40*/  IADD3 R62, P6, R93, R6, RZ ;  /* 0x000000065d3e7210 */ /* 0x001fca0007fde0ff */
[----:B---3--:R-:W-:Y:S01]  /*ae50*/  IMAD.X R63, R7, 0x1, R13, P6 ;  /* 0x00000001073f7824 */ /* 0x008fe200030e060d */
        /* <DEDUP_REMOVED lines=14> */
[----:B0-----:R-:W-:Y:S01]  /*af40*/  IMAD.X R65, R7, 0x1, R13, P6 ;  /* 0x0000000107417824 */ /* 0x001fe200030e060d */
[----:B------:R-:W-:-:S04]  /*af50*/  ISETP.GT.AND P6, PT, R10, 0x18, PT ;  /* 0x000000180a00780c */ /* 0x000fc80003fc4270 */
[----:B------:R-:W-:-:S13]  /*af60*/  ISETP.GT.AND P6, PT, R0, 0x80, P6 ;  /* 0x000000800000780c */ /* 0x000fda00037c4270 */
[----:B------:R0:W-:Y:S01]  /*af70*/  @P6 STG.E.U16 desc[UR14][R60.64], R68 ;  /* 0x000000443c006986 */ /* 0x0001e2000c10150e */
[----:B--2---:R-:W-:-:S05]  /*af80*/  IADD3 R66, P6, R97, R6, RZ ;  /* 0x0000000661427210 */ /* 0x004fca0007fde0ff */
        /* <DEDUP_REMOVED lines=19> */
[----:B-1----:R-:W-:-:S05]  /*b0c0*/  IADD3 R62, P6, R101, R6, RZ ;  /* 0x00000006653e7210 */ /* 0x002fca0007fde0ff */
[----:B------:R-:W-:Y:S01]  /*b0d0*/  IMAD.X R63, R7, 0x1, R13, P6 ;  /* 0x00000001073f7824 */ /* 0x000fe200030e060d */
[----:B------:R-:W-:-:S04]  /*b0e0*/  ISETP.GT.AND P6, PT, R10, 0x21, PT ;  /* 0x000000210a00780c */ /* 0x000fc80003fc4270 */
[----:B------:R-:W-:-:S13]  /*b0f0*/  ISETP.GT.AND P6, PT, R0, 0x80, P6 ;  /* 0x000000800000780c */ /* 0x000fda00037c4270 */
[----:B------:R1:W-:Y:S01]  /*b100*/  @P6 STG.E.U16 desc[UR14][R66.64], R73 ;  /* 0x0000004942006986 */ /* 0x0003e2000c10150e */
[----:B--2---:R-:W-:-:S05]  /*b110*/  IADD3 R56, P6, R95, R16, RZ ;  /* 0x000000105f387210 */ /* 0x004fca0007fde0ff */
[----:B------:R-:W-:Y:S01]  /*b120*/  IMAD.X R57, R17, 0x1, R13, P6 ;  /* 0x0000000111397824 */ /* 0x000fe200030e060d */
[----:B------:R-:W-:-:S04]  /*b130*/  ISETP.GT.AND P6, PT, R10, 0x20, PT ;  /* 0x000000200a00780c */ /* 0x000fc80003fc4270 */
[----:B------:R-:W-:-:S13]  /*b140*/  ISETP.GT.AND P6, PT, R0, 0x88, P6 ;  /* 0x000000880000780c */ /* 0x000fda00037c4270 */
[----:B------:R2:W-:Y:S01]  /*b150*/  @P6 STG.E.U16 desc[UR14][R56.64], R74 ;  /* 0x0000004a38006986 */ /* 0x0005e2000c10150e */
[----:B---3--:R-:W-:-:S05]  /*b160*/  IADD3 R58, P6, R97, R16, RZ ;  /* 0x00000010613a7210 */ /* 0x008fca0007fde0ff */
[----:B------:R-:W-:Y:S01]  /*b170*/  IMAD.X R59, R17, 0x1, R13, P6 ;  /* 0x00000001113b7824 */ /* 0x000fe200030e060d */
[----:B------:R-:W-:-:S04]  /*b180*/  ISETP.GT.AND P6, PT, R10, 0x21, PT ;  /* 0x000000210a00780c */ /* 0x000fc80003fc4270 */
[----:B------:R-:W-:-:S13]  /*b190*/  ISETP.GT.AND P6, PT, R0, 0x88, P6 ;  /* 0x000000880000780c */ /* 0x000fda00037c4270 */
[----:B------:R3:W-:Y:S01]  /*b1a0*/  @P6 STG.E.U16 desc[UR14][R58.64], R75 ;  /* 0x0000004b3a006986 */ /* 0x0007e2000c10150e */
[----:B0-----:R-:W-:-:S05]  /*b1b0*/  IADD3 R64, P6, R103, R6, RZ ;  /* 0x0000000667407210 */ /* 0x001fca0007fde0ff */
[----:B------:R-:W-:Y:S01]  /*b1c0*/  IMAD.X R65, R7, 0x1, R13, P6 ;  /* 0x0000000107417824 */ /* 0x000fe200030e060d */
[----:B------:R-:W-:-:S13]  /*b1d0*/  ISETP.GT.AND P6, PT, R0, 0x80, P5 ;  /* 0x000000800000780c */ /* 0x000fda0002fc4270 */
[----:B------:R0:W-:Y:S01]  /*b1e0*/  @P6 STG.E.U16 desc[UR14][R60.64], R76 ;  /* 0x0000004c3c006986 */ /* 0x0001e2000c10150e */
[----:B-1----:R-:W-:-:S05]  /*b1f0*/  IADD3 R66, P6, R105, R6, RZ ;  /* 0x0000000669427210 */ /* 0x002fca0007fde0ff */
[----:B------:R-:W-:Y:S01]  /*b200*/  IMAD.X R67, R7, 0x1, R13, P6 ;  /* 0x0000000107437824 */ /* 0x000fe200030e060d */
[----:B------:R-:W-:-:S13]  /*b210*/  ISETP.GT.AND P6, PT, R0, 0x80, P4 ;  /* 0x000000800000780c */ /* 0x000fda00027c4270 */
[----:B------:R1:W-:Y:S01]  /*b220*/  @P6 STG.E.U16 desc[UR14][R62.64], R77 ;  /* 0x0000004d3e006986 */ /* 0x0003e2000c10150e */
[----:B--2---:R-:W-:-:S05]  /*b230*/  IADD3 R56, P6, R99, R16, RZ ;  /* 0x0000001063387210 */ /* 0x004fca0007fde0ff */
[----:B------:R-:W-:Y:S01]  /*b240*/  IMAD.X R57, R17, 0x1, R13, P6 ;  /* 0x0000000111397824 */ /* 0x000fe200030e060d */
[----:B------:R-:W-:-:S13]  /*b250*/  ISETP.GT.AND P6, PT, R0, 0x88, P5 ;  /* 0x000000880000780c */ /* 0x000fda0002fc4270 */
[----:B------:R2:W-:Y:S01]  /*b260*/  @P6 STG.E.U16 desc[UR14][R56.64], R78 ;  /* 0x0000004e38006986 */ /* 0x0005e2000c10150e */
[----:B---3--:R-:W-:-:S05]  /*b270*/  IADD3 R58, P6, R101, R16, RZ ;  /* 0x00000010653a7210 */ /* 0x008fca0007fde0ff */
[----:B------:R-:W-:Y:S01]  /*b280*/  IMAD.X R59, R17, 0x1, R13, P6 ;  /* 0x00000001113b7824 */ /* 0x000fe200030e060d */
[----:B------:R-:W-:-:S13]  /*b290*/  ISETP.GT.AND P6, PT, R0, 0x88, P4 ;  /* 0x000000880000780c */ /* 0x000fda00027c4270 */
[----:B------:R3:W-:Y:S01]  /*b2a0*/  @P6 STG.E.U16 desc[UR14][R58.64], R79 ;  /* 0x0000004f3a006986 */ /* 0x0007e2000c10150e */
[----:B0-----:R-:W-:-:S05]  /*b2b0*/  IADD3 R60, P6, R107, R6, RZ ;  /* 0x000000066b3c7210 */ /* 0x001fca0007fde0ff */
[----:B------:R-:W-:Y:S01]  /*b2c0*/  IMAD.X R61, R7, 0x1, R13, P6 ;  /* 0x00000001073d7824 */ /* 0x000fe200030e060d */
[----:B------:R-:W-:-:S13]  /*b2d0*/  ISETP.GT.AND P6, PT, R0, 0x80, P3 ;  /* 0x000000800000780c */ /* 0x000fda0001fc4270 */
[----:B------:R-:W-:Y:S01]  /*b2e0*/  @P6 STG.E.U16 desc[UR14][R64.64], R80 ;  /* 0x0000005040006986 */ /* 0x000fe2000c10150e */
[----:B-1----:R-:W-:-:S05]  /*b2f0*/  IADD3 R62, P6, R109, R6, RZ ;  /* 0x000000066d3e7210 */ /* 0x002fca0007fde0ff */
[----:B------:R-:W-:Y:S01]  /*b300*/  IMAD.X R63, R7, 0x1, R13, P6 ;  /* 0x00000001073f7824 */ /* 0x000fe200030e060d */
[----:B------:R-:W-:-:S13]  /*b310*/  ISETP.GT.AND P6, PT, R0, 0x80, P1 ;  /* 0x000000800000780c */ /* 0x000fda0000fc4270 */
[----:B------:R-:W-:Y:S01]  /*b320*/  @P6 STG.E.U16 desc[UR14][R66.64], R81 ;  /* 0x0000005142006986 */ /* 0x000fe2000c10150e */
[----:B------:R-:W-:-:S05]  /*b330*/  IADD3 R6, P6, R103, R16, RZ ;  /* 0x0000001067067210 */ /* 0x000fca0007fde0ff */
        /* <DEDUP_REMOVED lines=15> */
[----:B------:R-:W-:-:S05]  /*b430*/  IADD3 R16, P6, R2, R9, RZ ;  /* 0x0000000902107210 */ /* 0x000fca0007fde0ff */
        /* <DEDUP_REMOVED lines=9> */
[----:B------:R-:W-:-:S04]  /*b4d0*/  ISETP.GT.AND P6, PT, R10, RZ, PT ;  /* 0x000000ff0a00720c */ /* 0x000fc80003fc4270 */
[----:B------:R-:W-:-:S13]  /*b4e0*/  ISETP.GT.AND P6, PT, R0, 0xc0, P6 ;  /* 0x000000c00000780c */ /* 0x000fda00037c4270 */
[----:B------:R2:W-:Y:S01]  /*b4f0*/  @P6 STG.E.U16 desc[UR14][R16.64], R24 ;  /* 0x0000001810006986 */ /* 0x0005e2000c10150e */
[----:B0-----:R-:W-:-:S05]  /*b500*/  IADD3 R58, P6, R2, R23, RZ ;  /* 0x00000017023a7210 */ /* 0x001fca0007fde0ff */
[----:B------:R-:W-:Y:S01]  /*b510*/  IMAD.X R59, R3, 0x1, R13, P6 ;  /* 0x00000001033b7824 */ /* 0x000fe200030e060d */
[----:B------:R-:W-:-:S04]  /*b520*/  ISETP.GT.AND P6, PT, R10, 0x1, PT ;  /* 0x000000010a00780c */ /* 0x000fc80003fc4270 */
[----:B------:R-:W-:-:S13]  /*b530*/  ISETP.GT.AND P6, PT, R0, 0xc0, P6 ;  /* 0x000000c00000780c */ /* 0x000fda00037c4270 */
[----:B------:R-:W-:Y:S01]  /*b540*/  @P6 STG.E.U16 desc[UR14][R56.64], R25 ;  /* 0x0000001938006986 */ /* 0x000fe2000c10150e */
[----:B-1----:R-:W-:-:S05]  /*b550*/  IADD3 R6, P6, R4, R9, RZ ;  /* 0x0000000904067210 */ /* 0x002fca0007fde0ff */
[----:B------:R-:W-:Y:S01]  /*b560*/  IMAD.X R7, R5, 0x1, R13, P6 ;  /* 0x0000000105077824 */ /* 0x000fe200030e060d */
[----:B------:R-:W-:-:S04]  /*b570*/  ISETP.GT.AND P6, PT, R10, RZ, PT ;  /* 0x000000ff0a00720c */ /* 0x000fc80003fc4270 */
        /* <DEDUP_REMOVED lines=11> */
[----:B------:R-:W-:Y:S01]  /*b630*/  @P6 STG.E.U16 desc[UR14][R60.64], R28 ;  /* 0x0000001c3c006986 */ /* 0x000fe2000c10150e */
[----:B--2---:R-:W-:-:S05]  /*b640*/  IADD3 R16, P6, R2, R89, RZ ;  /* 0x0000005902107210 */ /* 0x004fca0007fde0ff */
[----:B------:R-:W-:Y:S01]  /*b650*/  IMAD.X R17, R3, 0x1, R13, P6 ;  /* 0x0000000103117824 */ /* 0x000fe200030e060d */
[----:B------:R-:W-:-:S04]  /*b660*/  ISETP.GT.AND P6, PT, R10, 0x9, PT ;  /* 0x000000090a00780c */ /* 0x000fc80003fc4270 */
[----:B------:R-:W-:-:S13]  /*b670*/  ISETP.GT.AND P6, PT, R0, 0xc0, P6 ;  /* 0x000000c00000780c */ /* 0x000fda00037c4270 */
[----:B------:R-:W-:Y:S01]  /*b680*/  @P6 STG.E.U16 desc[UR14][R58.64], R29 ;  /* 0x0000001d3a006986 */ /* 0x000fe2000c10150e */
        /* <DEDUP_REMOVED lines=34> */
[----:B------:R-:W-:Y:S01]  /*b8b0*/  @P6 STG.E.U16 desc[UR14][R20.64], R36 ;  /* 0x0000002414006986 */ /* 0x000fe2000c10150e */
[----:B---3--:R-:W-:-:S05]  /*b8c0*/  IADD3 R16, P6, R2, R97, RZ ;  /* 0x0000006102107210 */ /* 0x008fca0007fde0ff */
        /* <DEDUP_REMOVED lines=23> */
[----:B------:R-:W-:Y:S01]  /*ba40*/  @P6 STG.E.U16 desc[UR14][R16.64], R41 ;  /* 0x0000002910006986 */ /* 0x000fe2000c10150e */
[----:B------:R-:W-:-:S04]  /*ba50*/  ISETP.GT.AND P6, PT, R10, 0x20, PT ;  /* 0x000000200a00780c */ /* 0x000fc80003fc4270 */
[----:B------:R-:W-:-:S13]  /*ba60*/  ISETP.GT.AND P6, PT, R0, 0xc8, P6 ;  /* 0x000000c80000780c */ /* 0x000fda00037c4270 */
[----:B------:R-:W-:Y:S01]  /*ba70*/  @P6 STG.E.U16 desc[UR14][R18.64], R42 ;  /* 0x0000002a12006986 */ /* 0x000fe2000c10150e */
[----:B------:R-:W-:-:S04]  /*ba80*/  ISETP.GT.AND P6, PT, R10, 0x21, PT ;  /* 0x000000210a00780c */ /* 0x000fc80003fc4270 */
[----:B------:R-:W-:-:S13]  /*ba90*/  ISETP.GT.AND P6, PT, R0, 0xc8, P6 ;  /* 0x000000c80000780c */ /* 0x000fda00037c4270 */
[----:B------:R0:W-:Y:S01]  /*baa0*/  @P6 STG.E.U16 desc[UR14][R6.64], R43 ;  /* 0x0000002b06006986 */ /* 0x0001e2000c10150e */
[----:B-1----:R-:W-:-:S05]  /*bab0*/  IADD3 R8, P6, R2, R99, RZ ;  /* 0x0000006302087210 */ /* 0x002fca0007fde0ff */
[----:B------:R-:W-:Y:S01]  /*bac0*/  IMAD.X R9, R3, 0x1, R13, P6 ;  /* 0x0000000103097824 */ /* 0x000fe200030e060d */
[C---:B------:R-:W-:Y:S02]  /*bad0*/  ISETP.GT.AND P6, PT, R0.reuse, 0xc0, P5 ;  /* 0x000000c00000780c */ /* 0x040fe40002fc4270 */
[----:B------:R-:W-:-:S11]  /*bae0*/  ISETP.GT.AND P5, PT, R0, 0xc8, P5 ;  /* 0x000000c80000780c */ /* 0x000fd60002fa4270 */
[----:B------:R1:W-:Y:S01]  /*baf0*/  @P6 STG.E.U16 desc[UR14][R8.64], R44 ;  /* 0x0000002c08006986 */ /* 0x0003e2000c10150e */
[----:B--2---:R-:W-:-:S05]  /*bb00*/  IADD3 R14, P6, R2, R101, RZ ;  /* 0x00000065020e7210 */ /* 0x004fca0007fde0ff */
[----:B------:R-:W-:Y:S01]  /*bb10*/  IMAD.X R15, R3, 0x1, R13, P6 ;  /* 0x00000001030f7824 */ /* 0x000fe200030e060d */
[C---:B------:R-:W-:Y:S02]  /*bb20*/  ISETP.GT.AND P6, PT, R0.reuse, 0xc0, P4 ;  /* 0x000000c00000780c */ /* 0x040fe400027c4270 */
[----:B------:R-:W-:-:S11]  /*bb30*/  ISETP.GT.AND P4, PT, R0, 0xc8, P4 ;  /* 0x000000c80000780c */ /* 0x000fd60002784270 */
[----:B------:R2:W-:Y:S01]  /*bb40*/  @P6 STG.E.U16 desc[UR14][R14.64], R45 ;  /* 0x0000002d0e006986 */ /* 0x0005e2000c10150e */
[----:B0-----:R-:W-:-:S05]  /*bb50*/  IADD3 R6, P6, R4, R99, RZ ;  /* 0x0000006304067210 */ /* 0x001fca0007fde0ff */
[----:B------:R-:W-:Y:S01]  /*bb60*/  IMAD.X R7, R5, 0x1, R13, P6 ;  /* 0x0000000105077824 */ /* 0x000fe200030e060d */
[----:B-1----:R-:W-:-:S04]  /*bb70*/  IADD3 R8, P6, R4, R101, RZ ;  /* 0x0000006504087210 */ /* 0x002fc80007fde0ff */
[----:B------:R0:W-:Y:S01]  /*bb80*/  @P5 STG.E.U16 desc[UR14][R6.64], R46 ;  /* 0x0000002e06005986 */ /* 0x0001e2000c10150e */
[----:B------:R-:W-:Y:S01]  /*bb90*/  ISETP.GT.AND P5, PT, R0, 0xc0, P3 ;  /* 0x000000c00000780c */ /* 0x000fe20001fa4270 */
[--C-:B------:R-:W-:Y:S01]  /*bba0*/  IMAD.X R9, R5, 0x1, R13.reuse, P6 ;  /* 0x0000000105097824 */ /* 0x100fe200030e060d */
[----:B--2---:R-:W-:Y:S02]  /*bbb0*/  IADD3 R14, P6, R2, R103, RZ ;  /* 0x00000067020e7210 */ /* 0x004fe40007fde0ff */
[C---:B------:R-:W-:Y:S02]  /*bbc0*/  ISETP.GT.AND P3, PT, R0.reuse, 0xc8, P3 ;  /* 0x000000c80000780c */ /* 0x040fe40001f64270 */
[----:B------:R1:W-:Y:S01]  /*bbd0*/  @P4 STG.E.U16 desc[UR14][R8.64], R47 ;  /* 0x0000002f08004986 */ /* 0x0003e2000c10150e */
[C---:B------:R-:W-:Y:S01]  /*bbe0*/  ISETP.GT.AND P4, PT, R0.reuse, 0xc0, P1 ;  /* 0x000000c00000780c */ /* 0x040fe20000f84270 */
[----:B------:R-:W-:Y:S01]  /*bbf0*/  IMAD.X R15, R3, 0x1, R13, P6 ;  /* 0x00000001030f7824 */ /* 0x000fe200030e060d */
[----:B------:R-:W-:-:S02]  /*bc00*/  ISETP.GT.AND P1, PT, R0, 0xc8, P1 ;  /* 0x000000c80000780c */ /* 0x000fc40000f24270 */
[-C--:B0-----:R-:W-:Y:S02]  /*bc10*/  IADD3 R6, P6, R2, R105.reuse, RZ ;  /* 0x0000006902067210 */ /* 0x081fe40007fde0ff */
[----:B------:R0:W-:Y:S03]  /*bc20*/  @P5 STG.E.U16 desc[UR14][R14.64], R48 ;  /* 0x000000300e005986 */ /* 0x0001e6000c10150e */
[--C-:B------:R-:W-:Y:S01]  /*bc30*/  IMAD.X R7, R3, 0x1, R13.reuse, P6 ;  /* 0x0000000103077824 */ /* 0x100fe200030e060d */
[C---:B------:R-:W-:Y:S02]  /*bc40*/  IADD3 R10, P6, R4.reuse, R105, RZ ;  /* 0x00000069040a7210 */ /* 0x040fe40007fde0ff */
[----:B-1----:R-:W-:Y:S02]  /*bc50*/  IADD3 R8, P5, R4, R103, RZ ;  /* 0x0000006704087210 */ /* 0x002fe40007fbe0ff */
[----:B------:R1:W-:Y:S01]  /*bc60*/  @P4 STG.E.U16 desc[UR14][R6.64], R49 ;  /* 0x0000003106004986 */ /* 0x0003e2000c10150e */
[C-C-:B------:R-:W-:Y:S01]  /*bc70*/  IMAD.X R11, R5.reuse, 0x1, R13.reuse, P6 ;  /* 0x00000001050b7824 */ /* 0x140fe200030e060d */
[C---:B------:R-:W-:Y:S01]  /*bc80*/  ISETP.GT.AND P4, PT, R0.reuse, 0xc0, P2 ;  /* 0x000000c00000780c */ /* 0x040fe20001784270 */
[----:B------:R-:W-:Y:S01]  /*bc90*/  IMAD.X R9, R5, 0x1, R13, P5 ;  /* 0x0000000105097824 */ /* 0x000fe200028e060d */
[----:B------:R-:W-:-:S02]  /*bca0*/  ISETP.GT.AND P5, PT, R0, 0xc0, P0 ;  /* 0x000000c00000780c */ /* 0x000fc400007a4270 */
[C---:B------:R-:W-:Y:S02]  /*bcb0*/  ISETP.GT.AND P2, PT, R0.reuse, 0xc8, P2 ;  /* 0x000000c80000780c */ /* 0x040fe40001744270 */
[----:B------:R2:W-:Y:S01]  /*bcc0*/  @P3 STG.E.U16 desc[UR14][R8.64], R50 ;  /* 0x0000003208003986 */ /* 0x0005e2000c10150e */
[----:B------:R-:W-:Y:S02]  /*bcd0*/  ISETP.GT.AND P0, PT, R0, 0xc8, P0 ;  /* 0x000000c80000780c */ /* 0x000fe40000704270 */
[-C--:B0-----:R-:W-:Y:S01]  /*bce0*/  IADD3 R14, P3, R4, R107.reuse, RZ ;  /* 0x0000006b040e7210 */ /* 0x081fe20007f7e0ff */
[----:B------:R2:W-:Y:S01]  /*bcf0*/  @P1 STG.E.U16 desc[UR14][R10.64], R51 ;  /* 0x000000330a001986 */ /* 0x0005e2000c10150e */
[C---:B-1----:R-:W-:Y:S02]  /*bd00*/  IADD3 R6, P6, R2.reuse, R107, RZ ;  /* 0x0000006b02067210 */ /* 0x042fe40007fde0ff */
[----:B------:R-:W-:Y:S01]  /*bd10*/  IADD3 R2, P1, R2, R109, RZ ;  /* 0x0000006d02027210 */ /* 0x000fe20007f3e0ff */
[----:B------:R-:W-:-:S02]  /*bd20*/  IMAD.X R15, R5, 0x1, R13, P3 ;  /* 0x00000001050f7824 */ /* 0x000fc400018e060d */
[C-C-:B------:R-:W-:Y:S01]  /*bd30*/  IMAD.X R7, R3.reuse, 0x1, R13.reuse, P6 ;  /* 0x0000000103077824 */ /* 0x140fe200030e060d */
[----:B------:R-:W-:Y:S01]  /*bd40*/  IADD3 R12, P6, R4, R109, RZ ;  /* 0x0000006d040c7210 */ /* 0x000fe20007fde0ff */
[----:B------:R-:W-:-:S03]  /*bd50*/  IMAD.X R3, R3, 0x1, R13, P1 ;  /* 0x0000000103037824 */ /* 0x000fc600008e060d */
[----:B------:R2:W-:Y:S04]  /*bd60*/  @P4 STG.E.U16 desc[UR14][R6.64], R52 ;  /* 0x0000003406004986 */ /* 0x0005e8000c10150e */
[----:B------:R2:W-:Y:S04]  /*bd70*/  @P5 STG.E.U16 desc[UR14][R2.64], R53 ;  /* 0x0000003502005986 */ /* 0x0005e8000c10150e */
[----:B------:R2:W-:Y:S01]  /*bd80*/  @P2 STG.E.U16 desc[UR14][R14.64], R54 ;  /* 0x000000360e002986 */ /* 0x0005e2000c10150e */
[----:B------:R-:W-:Y:S05]  /*bd90*/  @!P0 EXIT ;  /* 0x000000000000894d */ /* 0x000fea0003800000 */
[----:B------:R-:W-:Y:S01]  /*bda0*/  F2FP.F16.F32.PACK_AB R55, RZ, R55 ;  /* 0x00000037ff37723e */ /* 0x000fe200000000ff */
[----:B------:R-:W-:-:S05]  /*bdb0*/  IMAD.X R13, R5, 0x1, R13, P6 ;  /* 0x00000001050d7824 */ /* 0x000fca00030e060d */
[----:B------:R-:W-:Y:S01]  /*bdc0*/  STG.E.U16 desc[UR14][R12.64], R55 ;  /* 0x000000370c007986 */ /* 0x000fe2000c10150e */
[----:B------:R-:W-:Y:S05]  /*bdd0*/  EXIT ;  /* 0x000000000000794d */ /* 0x000fea0003800000 */
.L_x_9:
[----:B------:R-:W-:-:S13]  /*bde0*/  ISETP.NE.AND P0, PT, R4, RZ, PT ;  /* 0x000000ff0400720c */ /* 0x000fda0003f05270 */
[----:B------:R-:W-:Y:S05]  /*bdf0*/  @P0 EXIT ;  /* 0x000000000000094d */ /* 0x000fea0003800000 */
[----:B------:R-:W-:-:S13]  /*be00*/  ELECT P0, URZ, PT ;  /* 0x00000000003f782f */ /* 0x000fda0003800000 */
[----:B------:R-:W-:Y:S05]  /*be10*/  @!P0 BRA `(.L_x_242) ;  /* 0x0000000400c08947 */ /* 0x000fea0003800000 */
[----:B------:R-:W-:Y:S02]  /*be20*/  ISETP.GE.AND P0, PT, R2, 0x1, PT ;  /* 0x000000010200780c */ /* 0x000fe40003f06270 */
[----:B------:R-:W-:-:S04]  /*be30*/  SHF.R.S32.HI R5, RZ, 0x1f, R6 ;  /* 0x0000001fff057819 */ /* 0x000fc80000011406 */
[----:B------:R-:W-:-:S07]  /*be40*/  LEA.HI R4, R5, R6, RZ, 0x7 ;  /* 0x0000000605047211 */ /* 0x000fce00078f38ff */
[----:B------:R-:W-:Y:S05]  /*be50*/  @!P0 BRA `(.L_x_242) ;  /* 0x0000000400b08947 */ /* 0x000fea0003800000 */
[----:B------:R-:W1:Y:S01]  /*be60*/  S2R R5, SR_CTAID.X ;  /* 0x0000000000057919 */ /* 0x000e620000002500 */
[----:B------:R-:W-:Y:S01]  /*be70*/  LOP3.LUT R7, R4, 0xffffff80, RZ, 0xc0, !PT ;  /* 0xffffff8004077812 */ /* 0x000fe200078ec0ff */
[----:B------:R-:W-:Y:S01]  /*be80*/  ULDC UR4, c[0x0][0x384] ;  /* 0x0000e10000047ab9 */ /* 0x000fe20000000800 */
[----:B------:R-:W-:Y:S01]  /*be90*/  LOP3.LUT P0, RZ, R6, 0x1f, RZ, 0xc0, !PT ;  /* 0x0000001f06ff7812 */ /* 0x000fe2000780c0ff */
[----:B0----5:R-:W0:Y:S01]  /*bea0*/  S2R R11, SR_CTAID.Y ;  /* 0x00000000000b7919 */ /* 0x021e220000002600 */
[----:B------:R-:W-:Y:S01]  /*beb0*/  IMAD R4, R8, R9, RZ ;  /* 0x0000000908047224 */ /* 0x000fe200078e02ff */
[----:B------:R-:W-:Y:S01]  /*bec0*/  ULDC UR5, c[0x0][0x388] ;  /* 0x0000e20000057ab9 */ /* 0x000fe20000000800 */
[----:B------:R-:W-:Y:S01]  /*bed0*/  IMAD.IADD R7, R6, 0x1, -R7 ;  /* 0x0000000106077824 */ /* 0x000fe200078e0a07 */
[----:B------:R-:W-:Y:S01]  /*bee0*/  LOP3.LUT R20, R0, 0x2, RZ, 0xfc, !PT ;  /* 0x0000000200147812 */ /* 0x000fe200078efcff */
[----:B------:R-:W-:Y:S01]  /*bef0*/  IMAD.MOV.U32 R6, RZ, RZ, RZ ;  /* 0x000000ffff067224 */ /* 0x000fe200078e00ff */
[----:B------:R-:W-:Y:S01]  /*bf00*/  CS2R R8, SRZ ;  /* 0x0000000000087805 */ /* 0x000fe2000001ff00 */
[----:B------:R-:W-:Y:S01]  /*bf10*/  IMAD.MOV.U32 R10, RZ, RZ, RZ ;  /* 0x000000ffff0a7224 */ /* 0x000fe200078e00ff */
[----:B------:R-:W-:Y:S01]  /*bf20*/  ISETP.NE.AND P1, PT, R7, RZ, PT ;  /* 0x000000ff0700720c */ /* 0x000fe20003f25270 */
[----:B------:R-:W-:Y:S01]  /*bf30*/  IMAD R4, R3, R4, 0x1 ;  /* 0x0000000103047424 */ /* 0x000fe200078e0204 */
[----:B------:R-:W-:Y:S01]  /*bf40*/  ISETP.NE.OR P0, PT, R7, RZ, !P0 ;  /* 0x000000ff0700720c */ /* 0x000fe20004705670 */
[----:B------:R-:W-:-:S02]  /*bf50*/  IMAD.MOV.U32 R7, RZ, RZ, 0x1 ;  /* 0x00000001ff077424 */ /* 0x000fc400078e00ff */
[----:B-1----:R-:W-:-:S04]  /*bf60*/  IMAD.SHL.U32 R18, R5, 0x100, RZ ;  /* 0x0000010005127824 */ /* 0x002fc800078e00ff */
[----:B------:R-:W-:-:S04]  /*bf70*/  IMAD.HI.U32 R5, R18, UR4, RZ ;  /* 0x0000000412057c27 */ /* 0x000fc8000f8e00ff */
[----:B0-----:R-:W-:Y:S01]  /*bf80*/  IMAD.SHL.U32 R19, R11, 0x40, RZ ;  /* 0x000000400b137824 */ /* 0x001fe200078e00ff */
[----:B------:R-:W-:-:S07]  /*bf90*/  SHF.R.U32.HI R5, RZ, UR5, R5 ;  /* 0x00000005ff057c19 */ /* 0x000fce0008011605 */
.L_x_246:
[----:B------:R-:W0:Y:S01]  /*bfa0*/  S2R R12, SR_CgaCtaId ;  /* 0x00000000000c7919 */ /* 0x000e220000008800 */
[----:B------:R-:W-:-:S04]  /*bfb0*/  MOV R11, 0x400 ;  /* 0x00000400000b7802 */ /* 0x000fc80000000f00 */
[----:B0-----:R-:W-:Y:S02]  /*bfc0*/  LEA R21, R12, R11, 0x18 ;  /* 0x0000000b0c157211 */ /* 0x001fe400078ec0ff */
[----:B------:R-:W-:-:S03]  /*bfd0*/  SHF.L.U32 R11, R7, 0x1f, RZ ;  /* 0x0000001f070b7819 */ /* 0x000fc600000006ff */
[----:B------:R-:W-:-:S07]  /*bfe0*/  IMAD R12, R6, 0x8, R21 ;  /* 0x00000008060c7824 */ /* 0x000fce00078e0215 */
.L_x_243:
[----:B0-----:R0:W1:Y:S02]  /*bff0*/  SYNCS.PHASECHK.TRANS64.TRYWAIT P2, [R12+URZ+0x32028], R11 ;  /* 0x0320280b0c0075a7 */ /* 0x001064000804017f */
[----:B-1----:R-:W-:Y:S05]  /*c000*/  @!P2 NANOSLEEP.SYNCS 0x989680 ;  /* 0x009896800000a95d */ /* 0x002fea0003900000 */
[----:B------:R-:W1:Y:S02]  /*c010*/  @!P2 SYNCS.PHASECHK.TRANS64 P2, [R12+URZ+0x32028], R11 ;  /* 0x0320280b0c00a5a7 */ /* 0x000e64000804007f */
[----:B-1----:R-:W-:Y:S05]  /*c020*/  @!P2 BRA `(.L_x_243) ;  /* 0xfffffffc00f0a947 */ /* 0x002fea000383ffff */
[----:B0-----:R-:W0:Y:S02]  /*c030*/  @!P1 LDC R11, c[0x0][0x500] ;  /* 0x00014000ff0b9b82 */ /* 0x001e240000000800 */
[----:B0-----:R0:W-:Y:S02]  /*c040*/  @!P1 SYNCS.ARRIVE.TRANS64 RZ, [R12+URZ+0x32000], R11 ;  /* 0x0320000b0cff99a7 */ /* 0x0011e4000800003f */
[----:B0-----:R-:W-:-:S04]  /*c050*/  PRMT R11, R20, 0x9910, RZ ;  /* 0x00009910140b7816 */ /* 0x001fc800000000ff */
[----:B------:R-:W-:-:S13]  /*c060*/  ISETP.NE.AND P2, PT, R11, 0x2, PT ;  /* 0x000000020b00780c */ /* 0x000fda0003f45270 */
[----:B------:R-:W-:Y:S05]  /*c070*/  @P2 BRA `(.L_x_244) ;  /* 0x0000000000042947 */ /* 0x000fea0003800000 */
[----:B------:R-:W-:Y:S01]  /*c080*/  BPT.TRAP 0x1 ;  /* 0x000000040000795c */ /* 0x000fe20000300000 */
.L_x_244:
[----:B------:R-:W-:Y:S05]  /*c090*/  @P0 BRA `(.L_x_245) ;  /* 0x0000000000040947 */ /* 0x000fea0003800000 */
[----:B------:R-:W-:Y:S01]  /*c0a0*/  BPT.TRAP 0x1 ;  /* 0x000000040000795c */ /* 0x000fe20000300000 */
.L_x_245:
[----:B------:R-:W0:Y:S01]  /*c0b0*/  LDC R13, c[0x0][0x380] ;  /* 0x0000e000ff0d7b82 */ /* 0x000e220000000800 */
[----:B------:R-:W-:Y:S01]  /*c0c0*/  R2UR UR4, R5 ;  /* 0x00000000050472ca */ /* 0x000fe200000e0000 */
[----:B------:R-:W-:Y:S01]  /*c0d0*/  ULDC UR20, c[0x0][0x38c] ;  /* 0x0000e30000147ab9 */ /* 0x000fe20000000800 */
[----:B------:R-:W-:Y:S01]  /*c0e0*/  R2UR UR5, R18 ;  /* 0x00000000120572ca */ /* 0x000fe200000e0000 */
[----:B------:R-:W-:Y:S01]  /*c0f0*/  UISETP.NE.AND UP0, UPT, UR20, 0x1, UPT ;  /* 0x000000011400788c */ /* 0x000fe2000bf05270 */
[----:B------:R-:W-:Y:S01]  /*c100*/  R2UR UR17, R12 ;  /* 0x000000000c1172ca */ /* 0x000fe200000e0000 */
[C---:B------:R-:W-:Y:S01]  /*c110*/  VIADD R12, R10.reuse, 0x1 ;  /* 0x000000010a0c7836 */ /* 0x040fe20000000000 */
[----:B------:R-:W-:Y:S01]  /*c120*/  R2UR UR18, R10 ;  /* 0x000000000a1272ca */ /* 0x000fe200000e0000 */
[----:B---34-:R-:W1:Y:S01]  /*c130*/  LDC.64 R14, c[0x0][0x3b8] ;  /* 0x0000ee00ff0e7b82 */ /* 0x018e620000000a00 */
[----:B------:R-:W-:Y:S01]  /*c140*/  R2UR UR9, R21 ;  /* 0x00000000150972ca */ /* 0x000fe200000e0000 */
[----:B------:R-:W-:Y:S01]  /*c150*/  VIADD R4, R4, 0xffffffff ;  /* 0xffffffff04047836 */ /* 0x000fe20000000000 */
[----:B------:R-:W-:Y:S01]  /*c160*/  R2UR UR16, R6 ;  /* 0x00000000061072ca */ /* 0x000fe200000e0000 */
[----:B------:R-:W-:Y:S01]  /*c170*/  ULDC.64 UR24, c[0x0][0x198] ;  /* 0x0000660000187ab9 */ /* 0x000fe20000000a00 */
[----:B------:R-:W-:Y:S01]  /*c180*/  R2UR UR12, R9 ;  /* 0x00000000090c72ca */ /* 0x000fe200000e0000 */
[----:B------:R-:W-:Y:S01]  /*c190*/  ULDC.64 UR14, c[0x0][0x3b0] ;  /* 0x0000ec00000e7ab9 */ /* 0x000fe20000000a00 */
[----:B------:R-:W-:Y:S01]  /*c1a0*/  @UP0 ULDC.64 UR10, c[0x0][0x390] ;  /* 0x0000e400000a0ab9 */ /* 0x000fe20000000a00 */
[----:B------:R-:W1:Y:S01]  /*c1b0*/  LDC.64 R16, c[0x0][0x3d8] ;  /* 0x0000f600ff107b82 */ /* 0x000e620000000a00 */
[----:B------:R-:W-:Y:S01]  /*c1c0*/  R2UR UR13, R8 ;  /* 0x00000000080d72ca */ /* 0x000fe200000e0000 */
[----:B------:R-:W-:Y:S01]  /*c1d0*/  ULDC.64 UR22, c[0x0][0x3d0] ;  /* 0x0000f40000167ab9 */ /* 0x000fe20000000a00 */
[----:B------:R-:W-:Y:S01]  /*c1e0*/  ISETP.GT.AND P5, PT, R4, 0x1, PT ;  /* 0x000000010400780c */ /* 0x000fe20003fa4270 */
[----:B------:R-:W-:-:S02]  /*c1f0*/  USHF.L.U32 UR18, UR18, 0x6, URZ ;  /* 0x0000000612127899 */ /* 0x000fc4000800063f */
[----:B------:R-:W-:Y:S01]  /*c200*/  UIADD3 UR17, UR17, 0x32000, URZ ;  /* 0x0003200011117890 */ /* 0x000fe2000fffe03f */
[----:B0-----:R-:W-:Y:S01]  /*c210*/  ISETP.NE.AND P2, PT, R13, 0x1, PT ;  /* 0x000000010d00780c */ /* 0x001fe20003f45270 */
[----:B------:R-:W-:Y:S01]  /*c220*/  ULEA UR16, UR16, UR9, 0xf ;  /* 0x0000000910107291 */ /* 0x000fe2000f8e783f */
[----:B------:R-:W-:Y:S01]  /*c230*/  UMOV UR26, 0x0 ;  /* 0x00000000001a7882 */ /* 0x000fe20000000000 */
[----:B------:R-:W-:-:S03]  /*c240*/  UMOV UR27, 0x10000000 ;  /* 0x10000000001b7882 */ /* 0x000fc60000000000 */
[----:B------:R-:W-:-:S07]  /*c250*/  UMOV UR9, UR17 ;  /* 0x0000001100097c82 */ /* 0x000fce0008000000 */
[----:B------:R-:W-:Y:S01]  /*c260*/  @P2 IMAD.U32 R11, RZ, RZ, UR4 ;  /* 0x00000004ff0b2e24 */ /* 0x000fe2000f8e00ff */
[----:B------:R-:W-:Y:S01]  /*c270*/  UIADD3 UR4, UP1, UR24, 0xf0, URZ ;  /* 0x000000f018047890 */ /* 0x000fe2000ff3e03f */
[----:B-1----:R-:W-:Y:S01]  /*c280*/  IMAD R10, R8, R15, R17 ;  /* 0x0000000f080a7224 */ /* 0x002fe200078e0211 */
[----:B------:R-:W-:Y:S02]  /*c290*/  UIADD3 UR24, UP2, UR24, 0x1f0, URZ ;  /* 0x000001f018187890 */ /* 0x000fe4000ff5e03f */
[----:B------:R-:W-:Y:S01]  /*c2a0*/  @P2 R2UR UR5, R11 ;  /* 0x000000000b0522ca */ /* 0x000fe200000e0000 */
[----:B------:R-:W-:Y:S01]  /*c2b0*/  IMAD R11, R6, 0x2000, R21 ;  /* 0x00002000060b7824 */ /* 0x000fe200078e0215 */
[----:B------:R-:W-:Y:S01]  /*c2c0*/  ISETP.NE.AND P2, PT, R12, R3, PT ;  /* 0x000000030c00720c */ /* 0x000fe20003f45270 */
[----:B------:R-:W-:-:S03]  /*c2d0*/  VIADD R6, R6, 0x1 ;  /* 0x0000000106067836 */ /* 0x000fc60000000000 */
[----:B------:R-:W-:Y:S01]  /*c2e0*/  R2UR UR8, R11 ;  /* 0x000000000b0872ca */ /* 0x000fe200000e0000 */
[----:B------:R-:W-:Y:S01]  /*c2f0*/  IMAD R11, R9, R14, R16 ;  /* 0x0000000e090b7224 */ /* 0x000fe200078e0210 */
[C---:B------:R-:W-:Y:S01]  /*c300*/  ISETP.NE.AND P4, PT, R6.reuse, 0x5, PT ;  /* 0x000000050600780c */ /* 0x040fe20003f85270 */
[----:B------:R-:W0:Y:S03]  /*c310*/  LDC R14, c[0x0][0x3c8] ;  /* 0x0000f200ff0e7b82 */ /* 0x000e260000000800 */
[----:B------:R-:W-:Y:S01]  /*c320*/  PRMT R10, R11, 0x40, R10 ;  /* 0x000000400b0a7816 */ /* 0x000fe2000000000a */
[----:B------:R-:W-:Y:S01]  /*c330*/  UIADD3 UR6, -UR5, URZ, URZ ;  /* 0x0000003f05067290 */ /* 0x000fe2000fffe13f */
[----:B------:R-:W-:Y:S01]  /*c340*/  VIADD R11, R9, 0x1 ;  /* 0x00000001090b7836 */ /* 0x000fe20000000000 */
[----:B------:R-:W-:Y:S01]  /*c350*/  UMOV UR21, UR5 ;  /* 0x0000000500157c82 */ /* 0x000fe20008000000 */
[----:B------:R-:W-:Y:S01]  /*c360*/  @P2 IMAD.MOV R11, RZ, RZ, R9 ;  /* 0x000000ffff0b2224 */ /* 0x000fe200078e0209 */
[----:B------:R-:W-:-:S02]  /*c370*/  SEL R6, R6, RZ, P4 ;  /* 0x000000ff06067207 */ /* 0x000fc40002000000 */
[----:B------:R-:W-:Y:S01]  /*c380*/  IMAD R13, R13, UR6, R18 ;  /* 0x000000060d0d7c24 */ /* 0x000fe2000f8e0212 */
[----:B------:R-:W-:Y:S01]  /*c390*/  UIMAD.WIDE.U32 UR6, UR5, UR10, URZ ;  /* 0x0000000a050672a5 */ /* 0x000fe2000f8e003f */
[----:B------:R-:W-:Y:S01]  /*c3a0*/  R2UR UR10, R19 ;  /* 0x00000000130a72ca */ /* 0x000fe200000e0000 */
[----:B------:R-:W-:Y:S02]  /*c3b0*/  UIADD3 UR8, UR8, 0x28000, URZ ;  /* 0x0002800008087890 */ /* 0x000fe4000fffe03f */
[----:B------:R-:W-:Y:S01]  /*c3c0*/  @UP0 USHF.R.U32.HI UR21, URZ, UR11, UR7 ;  /* 0x0000000b3f150299 */ /* 0x000fe20008011607 */
[----:B------:R-:W-:Y:S01]  /*c3d0*/  R2UR UR19, R13 ;  /* 0x000000000d1372ca */ /* 0x000fe200000e0000 */
[----:B------:R-:W-:Y:S01]  /*c3e0*/  VIADD R13, R8, 0x1 ;  /* 0x00000001080d7836 */ /* 0x000fe20000000000 */
[----:B------:R-:W-:Y:S01]  /*c3f0*/  R2UR UR7, R10 ;  /* 0x000000000a0772ca */ /* 0x000fe200000e0000 */
[----:B------:R-:W-:Y:S01]  /*c400*/  UIADD3 UR6, -UR21, URZ, URZ ;  /* 0x0000003f15067290 */ /* 0x000fe2000fffe13f */
[----:B------:R-:W-:Y:S01]  /*c410*/  SEL R10, RZ, 0x1, P4 ;  /* 0x00000001ff0a7807 */ /* 0x000fe20002000000 */
[----:B------:R-:W-:-:S02]  /*c420*/  UMOV UR11, UR18 ;  /* 0x00000012000b7c82 */ /* 0x000fc40008000000 */
[----:B------:R-:W-:Y:S01]  /*c430*/  UIMAD UR20, UR20, UR6, UR5 ;  /* 0x00000006141472a4 */ /* 0x000fe2000f8e0205 */
[----:B0-----:R-:W-:Y:S01]  /*c440*/  ISETP.NE.AND P3, PT, R11, R14, PT ;  /* 0x0000000e0b00720c */ /* 0x001fe20003f65270 */
[----:B------:R-:W-:Y:S01]  /*c450*/  UIADD3.X UR5, URZ, UR25, URZ, UP1, !UPT ;  /* 0x000000193f057290 */ /* 0x000fe20008ffe43f */
[----:B------:R-:W-:Y:S01]  /*c460*/  LOP3.LUT R7, R7, R10, RZ, 0x3c, !PT ;  /* 0x0000000a07077212 */ /* 0x000fe200078e3cff */
[----:B------:R-:W-:Y:S01]  /*c470*/  UIMAD UR20, UR20, UR15, UR23 ;  /* 0x0000000f141472a4 */ /* 0x000fe2000f8e0217 */
[----:B------:R-:W-:Y:S01]  /*c480*/  SEL R10, R12, RZ, P2 ;  /* 0x000000ff0c0a7207 */ /* 0x000fe20001000000 */
[----:B------:R-:W-:Y:S01]  /*c490*/  UIMAD UR19, UR19, UR14, UR22 ;  /* 0x0000000e131372a4 */ /* 0x000fe2000f8e0216 */
[----:B------:R-:W-:Y:S01]  /*c4a0*/  SEL R9, R11, RZ, P3 ;  /* 0x000000ff0b097207 */ /* 0x000fe20001800000 */
[----:B------:R-:W-:Y:S02]  /*c4b0*/  UPRMT UR6, UR7, 0x5410, URZ ;  /* 0x0000541007067896 */ /* 0x000fe4000800003f */
[----:B------:R-:W-:-:S04]  /*c4c0*/  UIADD3.X UR25, URZ, UR25, URZ, UP2, !UPT ;  /* 0x000000193f197290 */ /* 0x000fc800097fe43f */
[----:B------:R-:W-:-:S03]  /*c4d0*/  @P3 IMAD.MOV R13, RZ, RZ, R8 ;  /* 0x000000ffff0d3224 */ /* 0x000fc600078e0208 */
[----:B------:R1:W-:Y:S01]  /*c4e0*/  UTMALDG.4D.IM2COL [UR16], [UR4], UR6 ;  /* 0x00000010040073b4 */ /* 0x0003e20008058006 */
[----:B------:R-:W-:Y:S01]  /*c4f0*/  IMAD.MOV.U32 R8, RZ, RZ, R13 ;  /* 0x000000ffff087224 */ /* 0x000fe200078e000d */
[----:B------:R1:W-:Y:S02]  /*c500*/  UTMALDG.4D [UR8], [UR24], desc[UR26] ;  /* 0x00001a08180075b4 */ /* 0x0003e40008019000 */
[----:B-1----:R-:W-:Y:S05]  /*c510*/  @P5 BRA `(.L_x_246) ;  /* 0xfffffff800a05947 */ /* 0x002fea000383ffff */
.L_x_242:
[----:B------:R-:W-:Y:S01]  /*c520*/  ISETP.GE.U32.AND P2, PT, R2, 0x5, PT ;  /* 0x000000050200780c */ /* 0x000fe20003f46070 */
[----:B------:R-:W-:Y:S05]  /*c530*/  WARPSYNC.ALL ;  /* 0x0000000000007948 */ /* 0x000fea0003800000 */
[----:B------:R-:W-:-:S07]  /*c540*/  ELECT P1, URZ, PT ;  /* 0x00000000003f782f */ /* 0x000fce0003820000 */
[----:B------:R-:W-:-:S05]  /*c550*/  @P2 IMAD.WIDE.U32 R4, R2, -0x33333333, RZ ;  /* 0xcccccccd02042825 */ /* 0x000fca00078e00ff */
[----:B------:R-:W-:-:S04]  /*c560*/  @P2 SHF.R.U32.HI R3, RZ, 0x2, R5 ;  /* 0x00000002ff032819 */ /* 0x000fc80000011605 */
[----:B------:R-:W-:-:S04]  /*c570*/  @P2 LOP3.LUT R3, R3, 0x1, RZ, 0xc0, !PT ;  /* 0x0000000103032812 */ /* 0x000fc800078ec0ff */
[----:B------:R-:W-:Y:S01]  /*c580*/  @P2 ISETP.NE.U32.AND P0, PT, R3, 0x1, PT ;  /* 0x000000010300280c */ /* 0x000fe20003f05070 */
[----:B------:R-:W-:-:S12]  /*c590*/  @!P1 EXIT ;  /* 0x000000000000994d */ /* 0x000fd80003800000 */
[----:B------:R-:W-:Y:S02]  /*c5a0*/  LOP3.LUT R0, R0, 0x2, RZ, 0xfc, !PT ;  /* 0x0000000200007812 */ /* 0x000fe400078efcff */
[----:B------:R-:W-:Y:S02]  /*c5b0*/  @P2 ISETP.NE.U32.AND.EX P0, PT, RZ, RZ, PT, P0 ;  /* 0x000000ffff00220c */ /* 0x000fe40003f05100 */
[----:B------:R-:W-:Y:S01]  /*c5c0*/  ISETP.NE.AND P1, PT, R0, 0x3, PT ;  /* 0x000000030000780c */ /* 0x000fe20003f25270 */
[----:B------:R-:W-:Y:S01]  /*c5d0*/  IMAD.MOV.U32 R0, RZ, RZ, 0x1 ;  /* 0x00000001ff007424 */ /* 0x000fe200078e00ff */
[----:B------:R-:W-:-:S11]  /*c5e0*/  @P2 SEL R0, RZ, 0x1, !P0 ;  /* 0x00000001ff002807 */ /* 0x000fd60004000000 */
[----:B------:R-:W-:Y:S05]  /*c5f0*/  @!P1 BRA `(.L_x_247) ;  /* 0x0000000000049947 */ /* 0x000fea0003800000 */
[----:B------:R-:W-:Y:S01]  /*c600*/  BPT.TRAP 0x1 ;  /* 0x000000040000795c */ /* 0x000fe20000300000 */
.L_x_247:
[----:B------:R-:W1:Y:S01]  /*c610*/  S2R R6, SR_CgaCtaId ;  /* 0x0000000000067919 */ /* 0x000e620000008800 */
[----:B------:R-:W-:Y:S01]  /*c620*/  IMAD.WIDE.U32 R4, R2, -0x33333333, RZ ;  /* 0xcccccccd02047825 */ /* 0x000fe200078e00ff */
[----:B------:R-:W-:-:S04]  /*c630*/  MOV R3, 0x400 ;  /* 0x0000040000037802 */ /* 0x000fc80000000f00 */
[----:B------:R-:W-:-:S05]  /*c640*/  SHF.R.U32.HI R5, RZ, 0x2, R5 ;  /* 0x00000002ff057819 */ /* 0x000fca0000011605 */
[----:B------:R-:W-:Y:S01]  /*c650*/  IMAD R2, R5, -0x5, R2 ;  /* 0xfffffffb05027824 */ /* 0x000fe200078e0202 */
[----:B------:R-:W-:Y:S02]  /*c660*/  SHF.L.U32 R5, R0, 0x1f, RZ ;  /* 0x0000001f00057819 */ /* 0x000fe400000006ff */
[----:B-1----:R-:W-:-:S05]  /*c670*/  LEA R3, R6, R3, 0x18 ;  /* 0x0000000306037211 */ /* 0x002fca00078ec0ff */
[----:B------:R-:W-:-:S04]  /*c680*/  VIADD R3, R3, 0x32028 ;  /* 0x0003202803037836 */ /* 0x000fc80000000000 */
[----:B------:R-:W-:-:S07]  /*c690*/  IMAD R4, R2, 0x8, R3 ;  /* 0x0000000802047824 */ /* 0x000fce00078e0203 */
.L_x_248:
[----:B-1----:R1:W2:Y:S02]  /*c6a0*/  SYNCS.PHASECHK.TRANS64.TRYWAIT P0, [R4+URZ], R5 ;  /* 0x00000005040075a7 */ /* 0x0022a4000800017f */
[----:B--2---:R-:W-:Y:S05]  /*c6b0*/  @!P0 NANOSLEEP.SYNCS 0x989680 ;  /* 0x009896800000895d */ /* 0x004fea0003900000 */
[----:B------:R-:W2:Y:S02]  /*c6c0*/  @!P0 SYNCS.PHASECHK.TRANS64 P0, [R4+URZ], R5 ;  /* 0x00000005040085a7 */ /* 0x000ea4000800007f */
[----:B--2---:R-:W-:Y:S05]  /*c6d0*/  @!P0 BRA `(.L_x_248) ;  /* 0xfffffffc00f08947 */ /* 0x004fea000383ffff */
[----:B------:R-:W-:-:S05]  /*c6e0*/  VIADD R2, R2, 0x1 ;  /* 0x0000000102027836 */ /* 0x000fca0000000000 */
[----:B------:R-:W-:-:S04]  /*c6f0*/  ISETP.NE.AND P0, PT, R2, 0x5, PT ;  /* 0x000000050200780c */ /* 0x000fc80003f05270 */
[----:B-1----:R-:W-:Y:S02]  /*c700*/  SEL R5, RZ, 0x1, P0 ;  /* 0x00000001ff057807 */ /* 0x002fe40000000000 */
[----:B------:R-:W-:Y:S02]  /*c710*/  SEL R2, R2, RZ, P0 ;  /* 0x000000ff02027207 */ /* 0x000fe40000000000 */
[----:B------:R-:W-:-:S03]  /*c720*/  LOP3.LUT R7, R0, R5, RZ, 0x3c, !PT ;  /* 0x0000000500077212 */ /* 0x000fc600078e3cff */
[----:B------:R-:W-:Y:S01]  /*c730*/  IMAD R0, R2, 0x8, R3 ;  /* 0x0000000802007824 */ /* 0x000fe200078e0203 */
[----:B------:R-:W-:-:S07]  /*c740*/  SHF.L.U32 R5, R7, 0x1f, RZ ;  /* 0x0000001f07057819 */ /* 0x000fce00000006ff */
.L_x_249:
        /* <DEDUP_REMOVED lines=11> */
.L_x_250:
        /* <DEDUP_REMOVED lines=11> */
.L_x_251:
        /* <DEDUP_REMOVED lines=11> */
.L_x_252:
[----:B-1----:R1:W2:Y:S02]  /*c960*/  SYNCS.PHASECHK.TRANS64.TRYWAIT P0, [R2+URZ], R3 ;  /* 0x00000003020075a7 */ /* 0x0022a4000800017f */
[----:B--2---:R-:W-:Y:S05]  /*c970*/  @!P0 NANOSLEEP.SYNCS 0x989680 ;  /* 0x009896800000895d */ /* 0x004fea0003900000 */
[----:B------:R-:W2:Y:S02]  /*c980*/  @!P0 SYNCS.PHASECHK.TRANS64 P0, [R2+URZ], R3 ;  /* 0x00000003020085a7 */ /* 0x000ea4000800007f */
[----:B--2---:R-:W-:Y:S05]  /*c990*/  @P0 EXIT ;  /* 0x000000000000094d */ /* 0x004fea0003800000 */
[----:B------:R-:W-:Y:S05]  /*c9a0*/  BRA `(.L_x_252) ;  /* 0xfffffffc00ec7947 */ /* 0x000fea000383ffff */
.L_x_253:
[----:B------:R-:W-:-:S00]  /*c9b0*/  BRA `(.L_x_253) ;  /* 0xfffffffc00fc7947 */ /* 0x000fc0000383ffff */
[----:B------:R-:W-:-:S00]  /*c9c0*/  NOP ;  /* 0x0000000000007918 */ /* 0x000fc00000000000 */
        /* <DEDUP_REMOVED lines=11> */
.L_x_254:


//--------------------- .nv.shared._ZN7cutlass13device_kernelINS_4conv6kernel13ConvUniversalINS1_16ConvProblemShapeILNS1_8OperatorE1ELi2EEENS1_10collective14CollectiveConvINS1_46MainloopSm90TmaGmmaWarpSpecializedImplicitGemmILS5_1ELi5ELi2EN4cute5tupleIJNSA_1CILi1EEESD_SD_EEENS1_36KernelImplicitTmaWarpSpecializedSm90ELi1EEENSB_IJNSC_ILi256EEENSC_ILi64EEENSB_IJSI_EEEEEENS_6half_tESL_NSA_8TiledMMAINSA_8MMA_AtomIJNSA_4SM904GMMA25MMA_64x64x16_F32F16F16_SSILNSP_5MajorE0ELSR_1ELNSP_7ScaleInE1ELSS_1EEEEEENSA_6LayoutISE_NSB_IJNSC_ILi0EEESW_SW_EEEEENSB_IJNSA_10UnderscoreESZ_SZ_EEEEENS7_6detail26Sm90ImplicitGemmTileTraitsINSA_20SM90_TMA_LOAD_IM2COLENSA_14ComposedLayoutINSA_7SwizzleILi3ELi4ELi3EEENSA_18smem_ptr_flag_bitsILi16EEENSV_INSB_IJNSB_IJNSC_ILi8EEENSC_ILi32EEEEEENSB_IJSI_SD_EEENSB_IJSD_NSC_ILi5EEEEEEEEENSB_IJNSB_IJSI_NSC_ILi512EEEEEENSB_IJSD_SW_EEENSB_IJSW_NSC_ILi16384EEEEEEEEEEEEEvEENS13_INSA_13SM90_TMA_LOADENS15_IS17_S19_NSV_INSB_IJS1D_NSB_IJS1A_S1A_EEES1F_EEENSB_IJS1J_S1I_NSB_IJSW_NSC_ILi4096EEEEEEEEEEEEEvEEEENS_8epilogue10collective6detail29Sm90TmaWarpSpecializedAdapterINS21_15DefaultEpilogueISL_NSB_IJNSB_IJlllEEESD_SW_EEES26_NS20_6thread17LinearCombinationISL_Li1EffLNS27_9ScaleType4KindE0ELNS_15FloatRoundStyleE2ESL_EENS_4gemm15EpilogueDefaultEEEEEvvEEEEvNT_6ParamsE --------------------------
	.section	.nv.shared._ZN7cutlass13device_kernelINS_4conv6kernel13ConvUniversalINS1_16ConvProblemShapeILNS1_8OperatorE1ELi2EEENS1_10collective14CollectiveConvINS1_46MainloopSm90TmaGmmaWarpSpecializedImplicitGemmILS5_1ELi5ELi2EN4cute5tupleIJNSA_1CILi1EEESD_SD_EEENS1_36KernelImplicitTmaWarpSpecializedSm90ELi1EEENSB_IJNSC_ILi256EEENSC_ILi64EEENSB_IJSI_EEEEEENS_6half_tESL_NSA_8TiledMMAINSA_8MMA_AtomIJNSA_4SM904GMMA25MMA_64x64x16_F32F16F16_SSILNSP_5MajorE0ELSR_1ELNSP_7ScaleInE1ELSS_1EEEEEENSA_6LayoutISE_NSB_IJNSC_ILi0EEESW_SW_EEEEENSB_IJNSA_10UnderscoreESZ_SZ_EEEEENS7_6detail26Sm90ImplicitGemmTileTraitsINSA_20SM90_TMA_LOAD_IM2COLENSA_14ComposedLayoutINSA_7SwizzleILi3ELi4ELi3EEENSA_18smem_ptr_flag_bitsILi16EEENSV_INSB_IJNSB_IJNSC_ILi8EEENSC_ILi32EEEEEENSB_IJSI_SD_EEENSB_IJSD_NSC_ILi5EEEEEEEEENSB_IJNSB_IJSI_NSC_ILi512EEEEEENSB_IJSD_SW_EEENSB_IJSW_NSC_ILi16384EEEEEEEEEEEEEvEENS13_INSA_13SM90_TMA_LOADENS15_IS17_S19_NSV_INSB_IJS1D_NSB_IJS1A_S1A_EEES1F_EEENSB_IJS1J_S1I_NSB_IJSW_NSC_ILi4096EEEEEEEEEEEEEvEEEENS_8epilogue10collective6detail29Sm90TmaWarpSpecializedAdapterINS21_15DefaultEpilogueISL_NSB_IJNSB_IJlllEEESD_SW_EEES26_NS20_6thread17LinearCombinationISL_Li1EffLNS27_9ScaleType4KindE0ELNS_15FloatRoundStyleE2ESL_EENS_4gemm15EpilogueDefaultEEEEEvvEEEEvNT_6ParamsE,"aw",@nobits
	.sectionflags	@""
	.align	16
	.zero		1024


//--------------------- .nv.shared.reserved.0     --------------------------
	.section	.nv.shared.reserved.0,"aw",@nobits
	.weak		__nv_reservedSMEM_offset_0_alias
	.size		__nv_reservedSMEM_offset_0_alias, 0, 0
	.other		__nv_reservedSMEM_offset_0_alias,@"STO_CUDA_RESERVED_SHARED STV_DEFAULT"
__nv_reservedSMEM_offset_0_alias:
	.zero		0


//--------------------- .nv.global                --------------------------
	.section	.nv.global,"aw",@nobits
.nv.global:
	.type		_ZN39_INTERNAL_e6886570_4_k_cu_a4adfc6d_29824cute1_E,@object
	.size		_ZN39_INTERNAL_e6886570_4_k_cu_a4adfc6d_29824cute1_E,(_ZN39_INTERNAL_e6886570_4_k_cu_a4adfc6d_29824cuda3std3__45__cpo6cbeginE - _ZN39_INTERNAL_e6886570_4_k_cu_a4adfc6d_29824cute1_E)
_ZN39_INTERNAL_e6886570_4_k_cu_a4adfc6d_29824cute1_E:
	.zero		1
	.type		_ZN39_INTERNAL_e6886570_4_k_cu_a4adfc6d_29824cuda3std3__45__cpo6cbeginE,@object
	.size		_ZN39_INTERNAL_e6886570_4_k_cu_a4adfc6d_29824cuda3std3__45__cpo6cbeginE,(_ZN39_INTERNAL_e6886570_4_k_cu_a4adfc6d_29824cuda3std3__48in_placeE - _ZN39_INTERNAL_e6886570_4_k_cu_a4adfc6d_29824cuda3std3__45__cpo6cbeginE)
_ZN39_INTERNAL_e6886570_4_k_cu_a4adfc6d_29824cuda3std3__45__cpo6cbeginE:
	.zero		1
	.type		_ZN39_INTERNAL_e6886570_4_k_cu_a4adfc6d_29824cuda3std3__48in_placeE,@object
	.size		_ZN39_INTERNAL_e6886570_4_k_cu_a4adfc6d_29824cuda3std3__48in_placeE,(_ZN39_INTERNAL_e6886570_4_k_cu_a4adfc6d_29824cuda3std6ranges3__45__cpo9iter_moveE - _ZN39_INTERNAL_e6886570_4_k_cu_a4adfc6d_29824cuda3std3__48in_placeE)
_ZN39_INTERNAL_e6886570_4_k_cu_a4adfc6d_29824cuda3std3__48in_placeE:
	.zero		1
	.type		_ZN39_INTERNAL_e6886570_4_k_cu_a4adfc6d_29824cuda3std6ranges3__45__cpo9iter_moveE,@object
	.size		_ZN39_INTERNAL_e6886570_4_k_cu_a4adfc6d_29824cuda3std6ranges3__45__cpo9iter_moveE,(_ZN39_INTERNAL_e6886570_4_k_cu_a4adfc6d_29824cuda3std3__45__cpo5beginE - _ZN39_INTERNAL_e6886570_4_k_cu_a4adfc6d_29824cuda3std6ranges3__45__cpo9iter_moveE)
_ZN39_INTERNAL_e6886570_4_k_cu_a4adfc6d_29824cuda3std6ranges3__45__cpo9iter_moveE:
	.zero		1
	.type		_ZN39_INTERNAL_e6886570_4_k_cu_a4adfc6d_29824cuda3std3__45__cpo5beginE,@object
	.size		_ZN39_INTERNAL_e6886570_4_k_cu_a4adfc6d_29824cuda3std3__45__cpo5beginE,(_ZN39_INTERNAL_e6886570_4_k_cu_a4adfc6d_29824cuda3std3__441_GLOBAL__N__e6886570_4_k_cu_a4adfc6d_29826ignoreE - _ZN39_INTERNAL_e6886570_4_k_cu_a4adfc6d_29824cuda3std3__45__cpo5beginE)
_ZN39_INTERNAL_e6886570_4_k_cu_a4adfc6d_29824cuda3std3__45__cpo5beginE:
	.zero		1
	.type		_ZN39_INTERNAL_e6886570_4_k_cu_a4adfc6d_29824cuda3std3__441_GLOBAL__N__e6886570_4_k_cu_a4adfc6d_29826ignoreE,@object
	.size		_ZN39_INTERNAL_e6886570_4_k_cu_a4adfc6d_29824cuda3std3__441_GLOBAL__N__e6886570_4_k_cu_a4adfc6d_29826ignoreE,(_ZN39_INTERNAL_e6886570_4_k_cu_a4adfc6d_29824cute7productE - _ZN39_INTERNAL_e6886570_4_k_cu_a4adfc6d_29824cuda3std3__441_GLOBAL__N__e6886570_4_k_cu_a4adfc6d_29826ignoreE)
_ZN39_INTERNAL_e6886570_4_k_cu_a4adfc6d_29824cuda3std3__441_GLOBAL__N__e6886570_4_k_cu_a4adfc6d_29826ignoreE:
	.zero		1
	.type		_ZN39_INTERNAL_e6886570_4_k_cu_a4adfc6d_29824cute7productE,@object
	.size		_ZN39_INTERNAL_e6886570_4_k_cu_a4adfc6d_29824cute7productE,(_ZN39_INTERNAL_e6886570_4_k_cu_a4adfc6d_29824cuda3std3__45__cpo3endE - _ZN39_INTERNAL_e6886570_4_k_cu_a4adfc6d_29824cute7productE)
_ZN39_INTERNAL_e6886570_4_k_cu_a4adfc6d_29824cute7productE:
	.zero		1
	.type		_ZN39_INTERNAL_e6886570_4_k_cu_a4adfc6d_29824cuda3std3__45__cpo3endE,@object
	.size		_ZN39_INTERNAL_e6886570_4_k_cu_a4adfc6d_29824cuda3std3__45__cpo3endE,(_ZN39_INTERNAL_e6886570_4_k_cu_a4adfc6d_29824cuda3std3__419piecewise_constructE - _ZN39_INTERNAL_e6886570_4_k_cu_a4adfc6d_29824cuda3std3__45__cpo3endE)
_ZN39_INTERNAL_e6886570_4_k_cu_a4adfc6d_29824cuda3std3__45__cpo3endE:
	.zero		1
	.type		_ZN39_INTERNAL_e6886570_4_k_cu_a4adfc6d_29824cuda3std3__419piecewise_constructE,@object
	.size		_ZN39_INTERNAL_e6886570_4_k_cu_a4adfc6d_29824cuda3std3__419piecewise_constructE,(_ZN39_INTERNAL_e6886570_4_k_cu_a4adfc6d_29824cuda3std3__45__cpo4cendE - _ZN39_INTERNAL_e6886570_4_k_cu_a4adfc6d_29824cuda3std3__419piecewise_constructE)
_ZN39_INTERNAL_e6886570_4_k_cu_a4adfc6d_29824cuda3std3__419piecewise_constructE:
	.zero		1
	.type		_ZN39_INTERNAL_e6886570_4_k_cu_a4adfc6d_29824cuda3std3__45__cpo4cendE,@object
	.size		_ZN39_INTERNAL_e6886570_4_k_cu_a4adfc6d_29824cuda3std3__45__cpo4cendE,(_ZN39_INTERNAL_e6886570_4_k_cu_a4adfc6d_29824cuda3std6ranges3__45__cpo4swapE - _ZN39_INTERNAL_e6886570_4_k_cu_a4adfc6d_29824cuda3std3__45__cpo4cendE)
_ZN39_INTERNAL_e6886570_4_k_cu_a4adfc6d_29824cuda3std3__45__cpo4cendE:
	.zero		1
	.type		_ZN39_INTERNAL_e6886570_4_k_cu_a4adfc6d_29824cuda3std6ranges3__45__cpo4swapE,@object
	.size		_ZN39_INTERNAL_e6886570_4_k_cu_a4adfc6d_29824cuda3std6ranges3__45__cpo4swapE,(.L_7 - _ZN39_INTERNAL_e6886570_4_k_cu_a4adfc6d_29824cuda3std6ranges3__45__cpo4swapE)
_ZN39_INTERNAL_e6886570_4_k_cu_a4adfc6d_29824cuda3std6ranges3__45__cpo4swapE:
	.zero		1
.L_7:


//--------------------- .nv.constant0._ZN7cutlass13device_kernelINS_4conv6kernel13ConvUniversalINS1_16ConvProblemShapeILNS1_8OperatorE1ELi2EEENS1_10collective14CollectiveConvINS1_46MainloopSm90TmaGmmaWarpSpecializedImplicitGemmILS5_1ELi5ELi2EN4cute5tupleIJNSA_1CILi1EEESD_SD_EEENS1_36KernelImplicitTmaWarpSpecializedSm90ELi1EEENSB_IJNSC_ILi256EEENSC_ILi64EEENSB_IJSI_EEEEEENS_6half_tESL_NSA_8TiledMMAINSA_8MMA_AtomIJNSA_4SM904GMMA25MMA_64x64x16_F32F16F16_SSILNSP_5MajorE0ELSR_1ELNSP_7ScaleInE1ELSS_1EEEEEENSA_6LayoutISE_NSB_IJNSC_ILi0EEESW_SW_EEEEENSB_IJNSA_10UnderscoreESZ_SZ_EEEEENS7_6detail26Sm90ImplicitGemmTileTraitsINSA_20SM90_TMA_LOAD_IM2COLENSA_14ComposedLayoutINSA_7SwizzleILi3ELi4ELi3EEENSA_18smem_ptr_flag_bitsILi16EEENSV_INSB_IJNSB_IJNSC_ILi8EEENSC_ILi32EEEEEENSB_IJSI_SD_EEENSB_IJSD_NSC_ILi5EEEEEEEEENSB_IJNSB_IJSI_NSC_ILi512EEEEEENSB_IJSD_SW_EEENSB_IJSW_NSC_ILi16384EEEEEEEEEEEEEvEENS13_INSA_13SM90_TMA_LOADENS15_IS17_S19_NSV_INSB_IJS1D_NSB_IJS1A_S1A_EEES1F_EEENSB_IJS1J_S1I_NSB_IJSW_NSC_ILi4096EEEEEEEEEEEEEvEEEENS_8epilogue10collective6detail29Sm90TmaWarpSpecializedAdapterINS21_15DefaultEpilogueISL_NSB_IJNSB_IJlllEEESD_SW_EEES26_NS20_6thread17LinearCombinationISL_Li1EffLNS27_9ScaleType4KindE0ELNS_15FloatRoundStyleE2ESL_EENS_4gemm15EpilogueDefaultEEEEEvvEEEEvNT_6ParamsE --------------------------
	.section	.nv.constant0._ZN7cutlass13device_kernelINS_4conv6kernel13ConvUniversalINS1_16ConvProblemShapeILNS1_8OperatorE1ELi2EEENS1_10collective14CollectiveConvINS1_46MainloopSm90TmaGmmaWarpSpecializedImplicitGemmILS5_1ELi5ELi2EN4cute5tupleIJNSA_1CILi1EEESD_SD_EEENS1_36KernelImplicitTmaWarpSpecializedSm90ELi1EEENSB_IJNSC_ILi256EEENSC_ILi64EEENSB_IJSI_EEEEEENS_6half_tESL_NSA_8TiledMMAINSA_8MMA_AtomIJNSA_4SM904GMMA25MMA_64x64x16_F32F16F16_SSILNSP_5MajorE0ELSR_1ELNSP_7ScaleInE1ELSS_1EEEEEENSA_6LayoutISE_NSB_IJNSC_ILi0EEESW_SW_EEEEENSB_IJNSA_10UnderscoreESZ_SZ_EEEEENS7_6detail26Sm90ImplicitGemmTileTraitsINSA_20SM90_TMA_LOAD_IM2COLENSA_14ComposedLayoutINSA_7SwizzleILi3ELi4ELi3EEENSA_18smem_ptr_flag_bitsILi16EEENSV_INSB_IJNSB_IJNSC_ILi8EEENSC_ILi32EEEEEENSB_IJSI_SD_EEENSB_IJSD_NSC_ILi5EEEEEEEEENSB_IJNSB_IJSI_NSC_ILi512EEEEEENSB_IJSD_SW_EEENSB_IJSW_NSC_ILi16384EEEEEEEEEEEEEvEENS13_INSA_13SM90_TMA_LOADENS15_IS17_S19_NSV_INSB_IJS1D_NSB_IJS1A_S1A_EEES1F_EEENSB_IJS1J_S1I_NSB_IJSW_NSC_ILi4096EEEEEEEEEEEEEvEEEENS_8epilogue10collective6detail29Sm90TmaWarpSpecializedAdapterINS21_15DefaultEpilogueISL_NSB_IJNSB_IJlllEEESD_SW_EEES26_NS20_6thread17LinearCombinationISL_Li1EffLNS27_9ScaleType4KindE0ELNS_15FloatRoundStyleE2ESL_EENS_4gemm15EpilogueDefaultEEEEEvvEEEEvNT_6ParamsE,"a",@progbits
	.sectionflags	@""
	.align	4
.nv.constant0._ZN7cutlass13device_kernelINS_4conv6kernel13ConvUniversalINS1_16ConvProblemShapeILNS1_8OperatorE1ELi2EEENS1_10collective14CollectiveConvINS1_46MainloopSm90TmaGmmaWarpSpecializedImplicitGemmILS5_1ELi5ELi2EN4cute5tupleIJNSA_1CILi1EEESD_SD_EEENS1_36KernelImplicitTmaWarpSpecializedSm90ELi1EEENSB_IJNSC_ILi256EEENSC_ILi64EEENSB_IJSI_EEEEEENS_6half_tESL_NSA_8TiledMMAINSA_8MMA_AtomIJNSA_4SM904GMMA25MMA_64x64x16_F32F16F16_SSILNSP_5MajorE0ELSR_1ELNSP_7ScaleInE1ELSS_1EEEEEENSA_6LayoutISE_NSB_IJNSC_ILi0EEESW_SW_EEEEENSB_IJNSA_10UnderscoreESZ_SZ_EEEEENS7_6detail26Sm90ImplicitGemmTileTraitsINSA_20SM90_TMA_LOAD_IM2COLENSA_14ComposedLayoutINSA_7SwizzleILi3ELi4ELi3EEENSA_18smem_ptr_flag_bitsILi16EEENSV_INSB_IJNSB_IJNSC_ILi8EEENSC_ILi32EEEEEENSB_IJSI_SD_EEENSB_IJSD_NSC_ILi5EEEEEEEEENSB_IJNSB_IJSI_NSC_ILi512EEEEEENSB_IJSD_SW_EEENSB_IJSW_NSC_ILi16384EEEEEEEEEEEEEvEENS13_INSA_13SM90_TMA_LOADENS15_IS17_S19_NSV_INSB_IJS1D_NSB_IJS1A_S1A_EEES1F_EEENSB_IJS1J_S1I_NSB_IJSW_NSC_ILi4096EEEEEEEEEEEEEvEEEENS_8epilogue10collective6detail29Sm90TmaWarpSpecializedAdapterINS21_15DefaultEpilogueISL_NSB_IJNSB_IJlllEEESD_SW_EEES26_NS20_6thread17LinearCombinationISL_Li1EffLNS27_9ScaleType4KindE0ELNS_15FloatRoundStyleE2ESL_EENS_4gemm15EpilogueDefaultEEEEEvvEEEEvNT_6ParamsE:
	.zero		1536


//--------------------- SYMBOLS --------------------------

	.type		.nv.reservedSmem.offset0,@object
	.size		.nv.reservedSmem.offset0,0x4
